	.target	sm_90a

	.elftype	@"ET_EXEC"


//--------------------- .note.nv.tkinfo           --------------------------
	.section	.note.nv.tkinfo,"",@"SHT_NOTE"
	.sectionflags	@"SHF_NOTE_NV_TKINFO"
	.tkinfo
        /*0018*/ 	.word	0x00000002
        /*0030*/ 	.string	""
        /*0030*/ 	.string	"ptxas"
        /*0030*/ 	.string	"Cuda compilation tools, release 13.0, V13.0.88"
        /*0030*/ 	.string	"Build cuda_13.0.r13.0/compiler.36424714_0"
        /*0030*/ 	.string	"-arch sm_90a -m 64 "



//--------------------- .note.nv.cuinfo           --------------------------
	.section	.note.nv.cuinfo,"",@"SHT_NOTE"
	.sectionflags	@"SHF_NOTE_NV_CUINFO"
        /*0018*/ 	.short	0x0002
        /*001a*/ 	.short	0x005a
        /*001c*/ 	.short	0x0082
	.zero		2


//--------------------- .nv.info                  --------------------------
	.section	.nv.info,"",@"SHT_CUDA_INFO"
	.align	4


	//----- nvinfo : EIATTR_REGCOUNT
	.align		4
        /*0000*/ 	.byte	0x04, 0x2f
        /*0002*/ 	.short	(.L_15 - .L_14)
	.align		4
.L_14:
        /*0004*/ 	.word	index@(_ZN7cutlass13device_kernelINS_4gemm6kernel13GemmUniversalIN4cute5tupleIJiiiiEEENS1_10collective13CollectiveMmaINS1_34MainloopSm90TmaGmmaWarpSpecializedILi5ENS5_IJNS4_1CILi1EEESB_SB_EEENS1_35KernelTmaWarpSpecializedCooperativeEEENS5_IJNSA_ILi256EEENSA_ILi128EEESG_EEENS_10bfloat16_tENS5_IJlSB_lEEESI_SJ_NS4_8TiledMMAINS4_8MMA_AtomIJNS4_4SM904GMMA28MMA_64x128x16_F32BF16BF16_SSILNSN_5MajorE0ELSP_0ELNSN_7ScaleInE1ELSQ_1EEEEEENS4_6LayoutINS5_IJNSA_ILi2EEESB_SB_EEENS5_IJSB_NSA_ILi0EEESW_EEEEENS5_IJNS4_10UnderscoreESZ_SZ_EEEEENS4_13SM90_TMA_LOADENS4_14ComposedLayoutINS4_7SwizzleILi3ELi4ELi3EEENS4_18smem_ptr_flag_bitsILi16EEENST_INS5_IJNSA_ILi8EEENSA_ILi64EEEEEENS5_IJS19_SB_EEEEEEEvNS4_8identityES12_S1D_vS1E_EENS_8epilogue10collective6detail29Sm90TmaWarpSpecializedAdapterINS1H_15DefaultEpilogueISI_SJ_SJ_NS1G_6thread17LinearCombinationISI_Li1EffLNS1L_9ScaleType4KindE0ELNS_15FloatRoundStyleE2ESI_EENS1_15EpilogueDefaultEEEEEvvEEEEvNT_6ParamsE)
        /*0008*/ 	.word	0x000000a8


	//----- nvinfo : EIATTR_FRAME_SIZE
	.align		4
.L_15:
        /*000c*/ 	.byte	0x04, 0x11
        /*000e*/ 	.short	(.L_17 - .L_16)
	.align		4
.L_16:
        /*0010*/ 	.word	index@(_ZN7cutlass13device_kernelINS_4gemm6kernel13GemmUniversalIN4cute5tupleIJiiiiEEENS1_10collective13CollectiveMmaINS1_34MainloopSm90TmaGmmaWarpSpecializedILi5ENS5_IJNS4_1CILi1EEESB_SB_EEENS1_35KernelTmaWarpSpecializedCooperativeEEENS5_IJNSA_ILi256EEENSA_ILi128EEESG_EEENS_10bfloat16_tENS5_IJlSB_lEEESI_SJ_NS4_8TiledMMAINS4_8MMA_AtomIJNS4_4SM904GMMA28MMA_64x128x16_F32BF16BF16_SSILNSN_5MajorE0ELSP_0ELNSN_7ScaleInE1ELSQ_1EEEEEENS4_6LayoutINS5_IJNSA_ILi2EEESB_SB_EEENS5_IJSB_NSA_ILi0EEESW_EEEEENS5_IJNS4_10UnderscoreESZ_SZ_EEEEENS4_13SM90_TMA_LOADENS4_14ComposedLayoutINS4_7SwizzleILi3ELi4ELi3EEENS4_18smem_ptr_flag_bitsILi16EEENST_INS5_IJNSA_ILi8EEENSA_ILi64EEEEEENS5_IJS19_SB_EEEEEEEvNS4_8identityES12_S1D_vS1E_EENS_8epilogue10collective6detail29Sm90TmaWarpSpecializedAdapterINS1H_15DefaultEpilogueISI_SJ_SJ_NS1G_6thread17LinearCombinationISI_Li1EffLNS1L_9ScaleType4KindE0ELNS_15FloatRoundStyleE2ESI_EENS1_15EpilogueDefaultEEEEEvvEEEEvNT_6ParamsE)
        /*0014*/ 	.word	0x00000000


	//----- nvinfo : EIATTR_MIN_STACK_SIZE
	.align		4
.L_17:
        /*0018*/ 	.byte	0x04, 0x12
        /*001a*/ 	.short	(.L_19 - .L_18)
	.align		4
.L_18:
        /*001c*/ 	.word	index@(_ZN7cutlass13device_kernelINS_4gemm6kernel13GemmUniversalIN4cute5tupleIJiiiiEEENS1_10collective13CollectiveMmaINS1_34MainloopSm90TmaGmmaWarpSpecializedILi5ENS5_IJNS4_1CILi1EEESB_SB_EEENS1_35KernelTmaWarpSpecializedCooperativeEEENS5_IJNSA_ILi256EEENSA_ILi128EEESG_EEENS_10bfloat16_tENS5_IJlSB_lEEESI_SJ_NS4_8TiledMMAINS4_8MMA_AtomIJNS4_4SM904GMMA28MMA_64x128x16_F32BF16BF16_SSILNSN_5MajorE0ELSP_0ELNSN_7ScaleInE1ELSQ_1EEEEEENS4_6LayoutINS5_IJNSA_ILi2EEESB_SB_EEENS5_IJSB_NSA_ILi0EEESW_EEEEENS5_IJNS4_10UnderscoreESZ_SZ_EEEEENS4_13SM90_TMA_LOADENS4_14ComposedLayoutINS4_7SwizzleILi3ELi4ELi3EEENS4_18smem_ptr_flag_bitsILi16EEENST_INS5_IJNSA_ILi8EEENSA_ILi64EEEEEENS5_IJS19_SB_EEEEEEEvNS4_8identityES12_S1D_vS1E_EENS_8epilogue10collective6detail29Sm90TmaWarpSpecializedAdapterINS1H_15DefaultEpilogueISI_SJ_SJ_NS1G_6thread17LinearCombinationISI_Li1EffLNS1L_9ScaleType4KindE0ELNS_15FloatRoundStyleE2ESI_EENS1_15EpilogueDefaultEEEEEvvEEEEvNT_6ParamsE)
        /*0020*/ 	.word	0x00000000
.L_19:


//--------------------- .nv.compat                --------------------------
	.section	.nv.compat,"",@"SHT_CUDA_COMPAT_INFO"
	.align	4
        /*0000*/ 	.byte	0x02, 0x09, 0x01, 0x00, 0x02, 0x02, 0x04, 0x00, 0x02, 0x05, 0x05, 0x00, 0x03, 0x07, 0x01, 0x01
        /*0010*/ 	.byte	0x02, 0x03, 0x01, 0x00, 0x02, 0x06, 0x01, 0x00, 0x04, 0x0b, 0x08, 0x00, 0x00, 0x00, 0x00, 0x00
        /*0020*/ 	.byte	0x00, 0x00, 0x00, 0x00


//--------------------- .nv.info._ZN7cutlass13device_kernelINS_4gemm6kernel13GemmUniversalIN4cute5tupleIJiiiiEEENS1_10collective13CollectiveMmaINS1_34MainloopSm90TmaGmmaWarpSpecializedILi5ENS5_IJNS4_1CILi1EEESB_SB_EEENS1_35KernelTmaWarpSpecializedCooperativeEEENS5_IJNSA_ILi256EEENSA_ILi128EEESG_EEENS_10bfloat16_tENS5_IJlSB_lEEESI_SJ_NS4_8TiledMMAINS4_8MMA_AtomIJNS4_4SM904GMMA28MMA_64x128x16_F32BF16BF16_SSILNSN_5MajorE0ELSP_0ELNSN_7ScaleInE1ELSQ_1EEEEEENS4_6LayoutINS5_IJNSA_ILi2EEESB_SB_EEENS5_IJSB_NSA_ILi0EEESW_EEEEENS5_IJNS4_10UnderscoreESZ_SZ_EEEEENS4_13SM90_TMA_LOADENS4_14ComposedLayoutINS4_7SwizzleILi3ELi4ELi3EEENS4_18smem_ptr_flag_bitsILi16EEENST_INS5_IJNSA_ILi8EEENSA_ILi64EEEEEENS5_IJS19_SB_EEEEEEEvNS4_8identityES12_S1D_vS1E_EENS_8epilogue10collective6detail29Sm90TmaWarpSpecializedAdapterINS1H_15DefaultEpilogueISI_SJ_SJ_NS1G_6thread17LinearCombinationISI_Li1EffLNS1L_9ScaleType4KindE0ELNS_15FloatRoundStyleE2ESI_EENS1_15EpilogueDefaultEEEEEvvEEEEvNT_6ParamsE --------------------------
	.section	.nv.info._ZN7cutlass13device_kernelINS_4gemm6kernel13GemmUniversalIN4cute5tupleIJiiiiEEENS1_10collective13CollectiveMmaINS1_34MainloopSm90TmaGmmaWarpSpecializedILi5ENS5_IJNS4_1CILi1EEESB_SB_EEENS1_35KernelTmaWarpSpecializedCooperativeEEENS5_IJNSA_ILi256EEENSA_ILi128EEESG_EEENS_10bfloat16_tENS5_IJlSB_lEEESI_SJ_NS4_8TiledMMAINS4_8MMA_AtomIJNS4_4SM904GMMA28MMA_64x128x16_F32BF16BF16_SSILNSN_5MajorE0ELSP_0ELNSN_7ScaleInE1ELSQ_1EEEEEENS4_6LayoutINS5_IJNSA_ILi2EEESB_SB_EEENS5_IJSB_NSA_ILi0EEESW_EEEEENS5_IJNS4_10UnderscoreESZ_SZ_EEEEENS4_13SM90_TMA_LOADENS4_14ComposedLayoutINS4_7SwizzleILi3ELi4ELi3EEENS4_18smem_ptr_flag_bitsILi16EEENST_INS5_IJNSA_ILi8EEENSA_ILi64EEEEEENS5_IJS19_SB_EEEEEEEvNS4_8identityES12_S1D_vS1E_EENS_8epilogue10collective6detail29Sm90TmaWarpSpecializedAdapterINS1H_15DefaultEpilogueISI_SJ_SJ_NS1G_6thread17LinearCombinationISI_Li1EffLNS1L_9ScaleType4KindE0ELNS_15FloatRoundStyleE2ESI_EENS1_15EpilogueDefaultEEEEEvvEEEEvNT_6ParamsE,"",@"SHT_CUDA_INFO"
	.sectionflags	@""
	.align	4


	//----- nvinfo : EIATTR_CUDA_API_VERSION
	.align		4
        /*0000*/ 	.byte	0x04, 0x37
        /*0002*/ 	.short	(.L_21 - .L_20)
.L_20:
        /*0004*/ 	.word	0x00000082


	//----- nvinfo : EIATTR_KPARAM_INFO
	.align		4
.L_21:
        /*0008*/ 	.byte	0x04, 0x17
        /*000a*/ 	.short	(.L_23 - .L_22)
.L_22:
        /*000c*/ 	.word	0x00000000
        /*0010*/ 	.short	0x0000
        /*0012*/ 	.short	0x0070
        /*0014*/ 	.byte	0x00, 0xf0, 0x01, 0x10


	//----- nvinfo : EIATTR_SPARSE_MMA_MASK
	.align		4
.L_23:
        /*0018*/ 	.byte	0x03, 0x50
        /*001a*/ 	.short	0x0000


	//----- nvinfo : EIATTR_MAXREG_COUNT
	.align		4
        /*001c*/ 	.byte	0x03, 0x1b
        /*001e*/ 	.short	0x00a8


	//----- nvinfo : EIATTR_NUM_BARRIERS
	.align		4
        /*0020*/ 	.byte	0x02, 0x4c
        /*0022*/ 	.byte	0x01
	.zero		1


	//----- nvinfo : EIATTR_EXTERNS
	.align		4
        /*0024*/ 	.byte	0x04, 0x0f
        /*0026*/ 	.short	(.L_25 - .L_24)


	//   ....[0]....
	.align		4
.L_24:
        /*0028*/ 	.word	index@(__assertfail)


	//----- nvinfo : EIATTR_MERCURY_ISA_VERSION
	.align		4
.L_25:
        /*002c*/ 	.byte	0x03, 0x5f
        /*002e*/ 	.short	0x0101


	//----- nvinfo : EIATTR_INT_WARP_WIDE_INSTR_OFFSETS
	.align		4
        /*0030*/ 	.byte	0x04, 0x31
        /*0032*/ 	.short	(.L_27 - .L_26)


	//   ....[0]....
.L_26:
        /*0034*/ 	.word	0x000003d0


	//   ....[1]....
        /*0038*/ 	.word	0x00000400


	//   ....[2]....
        /*003c*/ 	.word	0x000004e0


	//----- nvinfo : EIATTR_COOP_GROUP_MASK_REGIDS
	.align		4
.L_27:
        /*0040*/ 	.byte	0x04, 0x29
        /*0042*/ 	.short	(.L_29 - .L_28)


	//   ....[0]....
.L_28:
        /*0044*/ 	.word	0xffffffff


	//   ....[1]....
        /*0048*/ 	.word	0xffffffff


	//   ....[2]....
        /*004c*/ 	.word	0xffffffff


	//   ....[3]....
        /*0050*/ 	.word	0xffffffff


	//   ....[4]....
        /*0054*/ 	.word	0xffffffff


	//----- nvinfo : EIATTR_COOP_GROUP_INSTR_OFFSETS
	.align		4
.L_29:
        /*0058*/ 	.byte	0x04, 0x28
        /*005a*/ 	.short	(.L_31 - .L_30)


	//   ....[0]....
.L_30:
        /*005c*/ 	.word	0x00000060


	//   ....[1]....
        /*0060*/ 	.word	0x00000070


	//   ....[2]....
        /*0064*/ 	.word	0x00000130


	//   ....[3]....
        /*0068*/ 	.word	0x000002e0


	//   ....[4]....
        /*006c*/ 	.word	0x00000f90


	//----- nvinfo : EIATTR_REG_RECONFIG
	.align		4
.L_31:
        /*0070*/ 	.byte	0x01, 0x54
	.zero		2


	//----- nvinfo : EIATTR_SYSCALL_OFFSETS
	.align		4
        /*0074*/ 	.byte	0x04, 0x46
        /*0076*/ 	.short	(.L_33 - .L_32)


	//   ....[0]....
.L_32:
        /*0078*/ 	.word	0x00001150


	//----- nvinfo : EIATTR_MBARRIER_INSTR_OFFSETS
	.align		4
.L_33:
        /*007c*/ 	.byte	0x04, 0x39
        /*007e*/ 	.short	(.L_35 - .L_34)


	//   ....[0]....
.L_34:
        /*0080*/ 	.word	0x00000230
        /*0084*/ 	.word	0x000000ff
        /*0088*/ 	.word	0x00000000
        /*008c*/ 	.short	0x0100
        /*008e*/ 	.byte	0x08
	.zero		1


	//   ....[1]....
        /*0090*/ 	.word	0x00000240
        /*0094*/ 	.word	0x000000ff
        /*0098*/ 	.word	0x00000028
        /*009c*/ 	.short	0x0100
        /*009e*/ 	.byte	0x08
	.zero		1


	//   ....[2]....
        /*00a0*/ 	.word	0x00000250
        /*00a4*/ 	.word	0x000000ff
        /*00a8*/ 	.word	0x00000008
        /*00ac*/ 	.short	0x0100
        /*00ae*/ 	.byte	0x08
	.zero		1


	//   ....[3]....
        /*00b0*/ 	.word	0x00000260
        /*00b4*/ 	.word	0x000000ff
        /*00b8*/ 	.word	0x00000030
        /*00bc*/ 	.short	0x0100
        /*00be*/ 	.byte	0x08
	.zero		1


	//   ....[4]....
        /*00c0*/ 	.word	0x00000270
        /*00c4*/ 	.word	0x000000ff
        /*00c8*/ 	.word	0x00000010
        /*00cc*/ 	.short	0x0100
        /*00ce*/ 	.byte	0x08
	.zero		1


	//   ....[5]....
        /*00d0*/ 	.word	0x00000280
        /*00d4*/ 	.word	0x000000ff
        /*00d8*/ 	.word	0x00000038
        /*00dc*/ 	.short	0x0100
        /*00de*/ 	.byte	0x08
	.zero		1


	//   ....[6]....
        /*00e0*/ 	.word	0x00000290
        /*00e4*/ 	.word	0x000000ff
        /*00e8*/ 	.word	0x00000018
        /*00ec*/ 	.short	0x0100
        /*00ee*/ 	.byte	0x08
	.zero		1


	//   ....[7]....
        /*00f0*/ 	.word	0x000002a0
        /*00f4*/ 	.word	0x000000ff
        /*00f8*/ 	.word	0x00000040
        /*00fc*/ 	.short	0x0100
        /*00fe*/ 	.byte	0x08
	.zero		1


	//   ....[8]....
        /*0100*/ 	.word	0x000002b0
        /*0104*/ 	.word	0x000000ff
        /*0108*/ 	.word	0x00000020
        /*010c*/ 	.short	0x0100
        /*010e*/ 	.byte	0x08
	.zero		1


	//   ....[9]....
        /*0110*/ 	.word	0x000002c0
        /*0114*/ 	.word	0x000000ff
        /*0118*/ 	.word	0x00000048
        /*011c*/ 	.short	0x0100
        /*011e*/ 	.byte	0x08
	.zero		1


	//   ....[10]....
        /*0120*/ 	.word	0x00000550
        /*0124*/ 	.word	0x000000ff
        /*0128*/ 	.word	0x00000060
        /*012c*/ 	.short	0x0100
        /*012e*/ 	.byte	0x06
	.zero		1


	//   ....[11]....
        /*0130*/ 	.word	0x000005b0
        /*0134*/ 	.word	0x000000ff
        /*0138*/ 	.word	0x00000068
        /*013c*/ 	.short	0x0100
        /*013e*/ 	.byte	0x06
	.zero		1


	//   ....[12]....
        /*0140*/ 	.word	0x000011d0
        /*0144*/ 	.word	0x00000003
        /*0148*/ 	.word	0x00000000
        /*014c*/ 	.short	0x010a
        /*014e*/ 	.byte	0x3f
	.zero		1


	//   ....[13]....
        /*0150*/ 	.word	0x00001210
        /*0154*/ 	.word	0x00000003
        /*0158*/ 	.word	0x00000000
        /*015c*/ 	.short	0x010a
        /*015e*/ 	.byte	0x3f
	.zero		1


	//   ....[14]....
        /*0160*/ 	.word	0x00001a00
        /*0164*/ 	.word	0x000000ff
        /*0168*/ 	.word	0x00000000
        /*016c*/ 	.short	0x010a
        /*016e*/ 	.byte	0x09
	.zero		1


	//   ....[15]....
        /*0170*/ 	.word	0x00001a40
        /*0174*/ 	.word	0x000000ff
        /*0178*/ 	.word	0x00000000
        /*017c*/ 	.short	0x010a
        /*017e*/ 	.byte	0x09
	.zero		1


	//   ....[16]....
        /*0180*/ 	.word	0x000020f0
        /*0184*/ 	.word	0x000000ff
        /*0188*/ 	.word	0x00000000
        /*018c*/ 	.short	0x0101
        /*018e*/ 	.byte	0x08
	.zero		1


	//   ....[17]....
        /*0190*/ 	.word	0x000022f0
        /*0194*/ 	.word	0x000000ff
        /*0198*/ 	.word	0x00000000
        /*019c*/ 	.short	0x0101
        /*019e*/ 	.byte	0x06
	.zero		1


	//   ....[18]....
        /*01a0*/ 	.word	0x0000bba0
        /*01a4*/ 	.word	0x0000000e
        /*01a8*/ 	.word	0x00000028
        /*01ac*/ 	.short	0x010a
        /*01ae*/ 	.byte	0x3f
	.zero		1


	//   ....[19]....
        /*01b0*/ 	.word	0x0000bfe0
        /*01b4*/ 	.word	0x00000006
        /*01b8*/ 	.word	0x00000068
        /*01bc*/ 	.short	0x0101
        /*01be*/ 	.byte	0x3f
	.zero		1


	//   ....[20]....
        /*01c0*/ 	.word	0x0000c710
        /*01c4*/ 	.word	0x00000007
        /*01c8*/ 	.word	0x00000000
        /*01cc*/ 	.short	0x010a
        /*01ce*/ 	.byte	0x3f
	.zero		1


	//   ....[21]....
        /*01d0*/ 	.word	0x0000c790
        /*01d4*/ 	.word	0x00000009
        /*01d8*/ 	.word	0x00000000
        /*01dc*/ 	.short	0x010a
        /*01de*/ 	.byte	0x3f
	.zero		1


	//   ....[22]....
        /*01e0*/ 	.word	0x0000c820
        /*01e4*/ 	.word	0x00000006
        /*01e8*/ 	.word	0x00000000
        /*01ec*/ 	.short	0x010a
        /*01ee*/ 	.byte	0x3f
	.zero		1


	//   ....[23]....
        /*01f0*/ 	.word	0x0000c8b0
        /*01f4*/ 	.word	0x00000009
        /*01f8*/ 	.word	0x00000000
        /*01fc*/ 	.short	0x010a
        /*01fe*/ 	.byte	0x3f
	.zero		1


	//   ....[24]....
        /*0200*/ 	.word	0x0000c940
        /*0204*/ 	.word	0x00000003
        /*0208*/ 	.word	0x00000000
        /*020c*/ 	.short	0x010a
        /*020e*/ 	.byte	0x3f
	.zero		1


	//   ....[25]....
        /*0210*/ 	.word	0x0000c9a0
        /*0214*/ 	.word	0x00000003
        /*0218*/ 	.word	0x00000000
        /*021c*/ 	.short	0x010a
        /*021e*/ 	.byte	0x3f
	.zero		1


	//   ....[26]....
        /*0220*/ 	.word	0x0000ca00
        /*0224*/ 	.word	0x00000004
        /*0228*/ 	.word	0x00000000
        /*022c*/ 	.short	0x010a
        /*022e*/ 	.byte	0x3f
	.zero		1


	//   ....[27]....
        /*0230*/ 	.word	0x0000cad0
        /*0234*/ 	.word	0x0000000e
        /*0238*/ 	.word	0x00000028
        /*023c*/ 	.short	0x010a
        /*023e*/ 	.byte	0x3f
	.zero		1


	//   ....[28]....
        /*0240*/ 	.word	0x0000cba0
        /*0244*/ 	.word	0x00000007
        /*0248*/ 	.word	0x00000000
        /*024c*/ 	.short	0x010a
        /*024e*/ 	.byte	0x3f
	.zero		1


	//   ....[29]....
        /*0250*/ 	.word	0x0000cbf0
        /*0254*/ 	.word	0x00000009
        /*0258*/ 	.word	0x00000000
        /*025c*/ 	.short	0x010a
        /*025e*/ 	.byte	0x3f
	.zero		1


	//   ....[30]....
        /*0260*/ 	.word	0x0000cc40
        /*0264*/ 	.word	0x00000006
        /*0268*/ 	.word	0x00000000
        /*026c*/ 	.short	0x010a
        /*026e*/ 	.byte	0x3f
	.zero		1


	//   ....[31]....
        /*0270*/ 	.word	0x0000cc90
        /*0274*/ 	.word	0x00000009
        /*0278*/ 	.word	0x00000000
        /*027c*/ 	.short	0x010a
        /*027e*/ 	.byte	0x3f
	.zero		1


	//----- nvinfo : EIATTR_NUM_MBARRIERS
	.align		4
.L_35:
        /*0280*/ 	.byte	0x03, 0x38
        /*0282*/ 	.short	0x000c


	//----- nvinfo : EIATTR_EXIT_INSTR_OFFSETS
	.align		4
        /*0284*/ 	.byte	0x04, 0x1c
        /*0286*/ 	.short	(.L_37 - .L_36)


	//   ....[0]....
.L_36:
        /*0288*/ 	.word	0x00000600


	//   ....[1]....
        /*028c*/ 	.word	0x00000ec0


	//   ....[2]....
        /*0290*/ 	.word	0x0000b210


	//   ....[3]....
        /*0294*/ 	.word	0x0000b840


	//   ....[4]....
        /*0298*/ 	.word	0x0000c990


	//----- nvinfo : EIATTR_MAX_THREADS
	.align		4
.L_37:
        /*029c*/ 	.byte	0x04, 0x05
        /*029e*/ 	.short	(.L_39 - .L_38)
.L_38:
        /*02a0*/ 	.word	0x00000180
        /*02a4*/ 	.word	0x00000001
        /*02a8*/ 	.word	0x00000001


	//----- nvinfo : EIATTR_CRS_STACK_SIZE
	.align		4
.L_39:
        /*02ac*/ 	.byte	0x04, 0x1e
        /*02ae*/ 	.short	(.L_41 - .L_40)
.L_40:
        /*02b0*/ 	.word	0x00000000


	//----- nvinfo : EIATTR_CBANK_PARAM_SIZE
	.align		4
.L_41:
        /*02b4*/ 	.byte	0x03, 0x19
        /*02b6*/ 	.short	0x0470


	//----- nvinfo : EIATTR_PARAM_CBANK
	.align		4
        /*02b8*/ 	.byte	0x04, 0x0a
        /*02ba*/ 	.short	(.L_43 - .L_42)
	.align		4
.L_42:
        /*02bc*/ 	.word	index@(.nv.constant0._ZN7cutlass13device_kernelINS_4gemm6kernel13GemmUniversalIN4cute5tupleIJiiiiEEENS1_10collective13CollectiveMmaINS1_34MainloopSm90TmaGmmaWarpSpecializedILi5ENS5_IJNS4_1CILi1EEESB_SB_EEENS1_35KernelTmaWarpSpecializedCooperativeEEENS5_IJNSA_ILi256EEENSA_ILi128EEESG_EEENS_10bfloat16_tENS5_IJlSB_lEEESI_SJ_NS4_8TiledMMAINS4_8MMA_AtomIJNS4_4SM904GMMA28MMA_64x128x16_F32BF16BF16_SSILNSN_5MajorE0ELSP_0ELNSN_7ScaleInE1ELSQ_1EEEEEENS4_6LayoutINS5_IJNSA_ILi2EEESB_SB_EEENS5_IJSB_NSA_ILi0EEESW_EEEEENS5_IJNS4_10UnderscoreESZ_SZ_EEEEENS4_13SM90_TMA_LOADENS4_14ComposedLayoutINS4_7SwizzleILi3ELi4ELi3EEENS4_18smem_ptr_flag_bitsILi16EEENST_INS5_IJNSA_ILi8EEENSA_ILi64EEEEEENS5_IJS19_SB_EEEEEEEvNS4_8identityES12_S1D_vS1E_EENS_8epilogue10collective6detail29Sm90TmaWarpSpecializedAdapterINS1H_15DefaultEpilogueISI_SJ_SJ_NS1G_6thread17LinearCombinationISI_Li1EffLNS1L_9ScaleType4KindE0ELNS_15FloatRoundStyleE2ESI_EENS1_15EpilogueDefaultEEEEEvvEEEEvNT_6ParamsE)
        /*02c0*/ 	.short	0x0210
        /*02c2*/ 	.short	0x0470


	//----- nvinfo : EIATTR_SW_WAR
	.align		4
.L_43:
        /*02c4*/ 	.byte	0x04, 0x36
        /*02c6*/ 	.short	(.L_45 - .L_44)
.L_44:
        /*02c8*/ 	.word	0x00000008
.L_45:


//--------------------- .nv.callgraph             --------------------------
	.section	.nv.callgraph,"",@"SHT_CUDA_CALLGRAPH"
	.align	4
	.sectionentsize	8
	.align		4
        /*0000*/ 	.word	0x00000000
	.align		4
        /*0004*/ 	.word	0xffffffff
	.align		4
        /*0008*/ 	.word	index@(_ZN7cutlass13device_kernelINS_4gemm6kernel13GemmUniversalIN4cute5tupleIJiiiiEEENS1_10collective13CollectiveMmaINS1_34MainloopSm90TmaGmmaWarpSpecializedILi5ENS5_IJNS4_1CILi1EEESB_SB_EEENS1_35KernelTmaWarpSpecializedCooperativeEEENS5_IJNSA_ILi256EEENSA_ILi128EEESG_EEENS_10bfloat16_tENS5_IJlSB_lEEESI_SJ_NS4_8TiledMMAINS4_8MMA_AtomIJNS4_4SM904GMMA28MMA_64x128x16_F32BF16BF16_SSILNSN_5MajorE0ELSP_0ELNSN_7ScaleInE1ELSQ_1EEEEEENS4_6LayoutINS5_IJNSA_ILi2EEESB_SB_EEENS5_IJSB_NSA_ILi0EEESW_EEEEENS5_IJNS4_10UnderscoreESZ_SZ_EEEEENS4_13SM90_TMA_LOADENS4_14ComposedLayoutINS4_7SwizzleILi3ELi4ELi3EEENS4_18smem_ptr_flag_bitsILi16EEENST_INS5_IJNSA_ILi8EEENSA_ILi64EEEEEENS5_IJS19_SB_EEEEEEEvNS4_8identityES12_S1D_vS1E_EENS_8epilogue10collective6detail29Sm90TmaWarpSpecializedAdapterINS1H_15DefaultEpilogueISI_SJ_SJ_NS1G_6thread17LinearCombinationISI_Li1EffLNS1L_9ScaleType4KindE0ELNS_15FloatRoundStyleE2ESI_EENS1_15EpilogueDefaultEEEEEvvEEEEvNT_6ParamsE)
	.align		4
        /*000c*/ 	.word	index@(__assertfail)
	.align		4
        /*0010*/ 	.word	0x00000000
	.align		4
        /*0014*/ 	.word	0xfffffffe
	.align		4
        /*0018*/ 	.word	0x00000000
	.align		4
        /*001c*/ 	.word	0xfffffffd
	.align		4
        /*0020*/ 	.word	0x00000000
	.align		4
        /*0024*/ 	.word	0xfffffffc


//--------------------- .nv.constant4             --------------------------
	.section	.nv.constant4,"a",@progbits
	.align	8
	.align		8
.nv.constant4:
        /*0000*/ 	.dword	__assertfail
	.align		8
        /*0008*/ 	.dword	__unnamed_1
	.align		8
        /*0010*/ 	.dword	_ZN40_INTERNAL_382b8a55_4_k_cu_b3bfe7d5_196954cuda3std3__45__cpo5beginE
	.align		8
        /*0018*/ 	.dword	_ZN40_INTERNAL_382b8a55_4_k_cu_b3bfe7d5_196954cuda3std3__45__cpo3endE
	.align		8
        /*0020*/ 	.dword	_ZN40_INTERNAL_382b8a55_4_k_cu_b3bfe7d5_196954cuda3std3__45__cpo6cbeginE
	.align		8
        /*0028*/ 	.dword	_ZN40_INTERNAL_382b8a55_4_k_cu_b3bfe7d5_196954cuda3std3__45__cpo4cendE
	.align		8
        /*0030*/ 	.dword	_ZN40_INTERNAL_382b8a55_4_k_cu_b3bfe7d5_196954cuda3std3__442_GLOBAL__N__382b8a55_4_k_cu_b3bfe7d5_196956ignoreE
	.align		8
        /*0038*/ 	.dword	_ZN40_INTERNAL_382b8a55_4_k_cu_b3bfe7d5_196954cuda3std3__419piecewise_constructE
	.align		8
        /*0040*/ 	.dword	_ZN40_INTERNAL_382b8a55_4_k_cu_b3bfe7d5_196954cuda3std3__48in_placeE
	.align		8
        /*0048*/ 	.dword	_ZN40_INTERNAL_382b8a55_4_k_cu_b3bfe7d5_196954cuda3std6ranges3__45__cpo4swapE
	.align		8
        /*0050*/ 	.dword	_ZN40_INTERNAL_382b8a55_4_k_cu_b3bfe7d5_196954cuda3std6ranges3__45__cpo9iter_moveE
	.align		8
        /*0058*/ 	.dword	_ZN40_INTERNAL_382b8a55_4_k_cu_b3bfe7d5_196954cute7productE
	.align		8
        /*0060*/ 	.dword	_ZN40_INTERNAL_382b8a55_4_k_cu_b3bfe7d5_196954cute1_E
	.align		8
        /*0068*/ 	.dword	$str$22
	.align		8
        /*0070*/ 	.dword	$str$23


//--------------------- .text._ZN7cutlass13device_kernelINS_4gemm6kernel13GemmUniversalIN4cute5tupleIJiiiiEEENS1_10collective13CollectiveMmaINS1_34MainloopSm90TmaGmmaWarpSpecializedILi5ENS5_IJNS4_1CILi1EEESB_SB_EEENS1_35KernelTmaWarpSpecializedCooperativeEEENS5_IJNSA_ILi256EEENSA_ILi128EEESG_EEENS_10bfloat16_tENS5_IJlSB_lEEESI_SJ_NS4_8TiledMMAINS4_8MMA_AtomIJNS4_4SM904GMMA28MMA_64x128x16_F32BF16BF16_SSILNSN_5MajorE0ELSP_0ELNSN_7ScaleInE1ELSQ_1EEEEEENS4_6LayoutINS5_IJNSA_ILi2EEESB_SB_EEENS5_IJSB_NSA_ILi0EEESW_EEEEENS5_IJNS4_10UnderscoreESZ_SZ_EEEEENS4_13SM90_TMA_LOADENS4_14ComposedLayoutINS4_7SwizzleILi3ELi4ELi3EEENS4_18smem_ptr_flag_bitsILi16EEENST_INS5_IJNSA_ILi8EEENSA_ILi64EEEEEENS5_IJS19_SB_EEEEEEEvNS4_8identityES12_S1D_vS1E_EENS_8epilogue10collective6detail29Sm90TmaWarpSpecializedAdapterINS1H_15DefaultEpilogueISI_SJ_SJ_NS1G_6thread17LinearCombinationISI_Li1EffLNS1L_9ScaleType4KindE0ELNS_15FloatRoundStyleE2ESI_EENS1_15EpilogueDefaultEEEEEvvEEEEvNT_6ParamsE --------------------------
	.section	.text._ZN7cutlass13device_kernelINS_4gemm6kernel13GemmUniversalIN4cute5tupleIJiiiiEEENS1_10collective13CollectiveMmaINS1_34MainloopSm90TmaGmmaWarpSpecializedILi5ENS5_IJNS4_1CILi1EEESB_SB_EEENS1_35KernelTmaWarpSpecializedCooperativeEEENS5_IJNSA_ILi256EEENSA_ILi128EEESG_EEENS_10bfloat16_tENS5_IJlSB_lEEESI_SJ_NS4_8TiledMMAINS4_8MMA_AtomIJNS4_4SM904GMMA28MMA_64x128x16_F32BF16BF16_SSILNSN_5MajorE0ELSP_0ELNSN_7ScaleInE1ELSQ_1EEEEEENS4_6LayoutINS5_IJNSA_ILi2EEESB_SB_EEENS5_IJSB_NSA_ILi0EEESW_EEEEENS5_IJNS4_10UnderscoreESZ_SZ_EEEEENS4_13SM90_TMA_LOADENS4_14ComposedLayoutINS4_7SwizzleILi3ELi4ELi3EEENS4_18smem_ptr_flag_bitsILi16EEENST_INS5_IJNSA_ILi8EEENSA_ILi64EEEEEENS5_IJS19_SB_EEEEEEEvNS4_8identityES12_S1D_vS1E_EENS_8epilogue10collective6detail29Sm90TmaWarpSpecializedAdapterINS1H_15DefaultEpilogueISI_SJ_SJ_NS1G_6thread17LinearCombinationISI_Li1EffLNS1L_9ScaleType4KindE0ELNS_15FloatRoundStyleE2ESI_EENS1_15EpilogueDefaultEEEEEvvEEEEvNT_6ParamsE,"ax",@progbits
	.align	128
.text._ZN7cutlass13device_kernelINS_4gemm6kernel13GemmUniversalIN4cute5tupleIJiiiiEEENS1_10collective13CollectiveMmaINS1_34MainloopSm90TmaGmmaWarpSpecializedILi5ENS5_IJNS4_1CILi1EEESB_SB_EEENS1_35KernelTmaWarpSpecializedCooperativeEEENS5_IJNSA_ILi256EEENSA_ILi128EEESG_EEENS_10bfloat16_tENS5_IJlSB_lEEESI_SJ_NS4_8TiledMMAINS4_8MMA_AtomIJNS4_4SM904GMMA28MMA_64x128x16_F32BF16BF16_SSILNSN_5MajorE0ELSP_0ELNSN_7ScaleInE1ELSQ_1EEEEEENS4_6LayoutINS5_IJNSA_ILi2EEESB_SB_EEENS5_IJSB_NSA_ILi0EEESW_EEEEENS5_IJNS4_10UnderscoreESZ_SZ_EEEEENS4_13SM90_TMA_LOADENS4_14ComposedLayoutINS4_7SwizzleILi3ELi4ELi3EEENS4_18smem_ptr_flag_bitsILi16EEENST_INS5_IJNSA_ILi8EEENSA_ILi64EEEEEENS5_IJS19_SB_EEEEEEEvNS4_8identityES12_S1D_vS1E_EENS_8epilogue10collective6detail29Sm90TmaWarpSpecializedAdapterINS1H_15DefaultEpilogueISI_SJ_SJ_NS1G_6thread17LinearCombinationISI_Li1EffLNS1L_9ScaleType4KindE0ELNS_15FloatRoundStyleE2ESI_EENS1_15EpilogueDefaultEEEEEvvEEEEvNT_6ParamsE:
        .type           _ZN7cutlass13device_kernelINS_4gemm6kernel13GemmUniversalIN4cute5tupleIJiiiiEEENS1_10collective13CollectiveMmaINS1_34MainloopSm90TmaGmmaWarpSpecializedILi5ENS5_IJNS4_1CILi1EEESB_SB_EEENS1_35KernelTmaWarpSpecializedCooperativeEEENS5_IJNSA_ILi256EEENSA_ILi128EEESG_EEENS_10bfloat16_tENS5_IJlSB_lEEESI_SJ_NS4_8TiledMMAINS4_8MMA_AtomIJNS4_4SM904GMMA28MMA_64x128x16_F32BF16BF16_SSILNSN_5MajorE0ELSP_0ELNSN_7ScaleInE1ELSQ_1EEEEEENS4_6LayoutINS5_IJNSA_ILi2EEESB_SB_EEENS5_IJSB_NSA_ILi0EEESW_EEEEENS5_IJNS4_10UnderscoreESZ_SZ_EEEEENS4_13SM90_TMA_LOADENS4_14ComposedLayoutINS4_7SwizzleILi3ELi4ELi3EEENS4_18smem_ptr_flag_bitsILi16EEENST_INS5_IJNSA_ILi8EEENSA_ILi64EEEEEENS5_IJS19_SB_EEEEEEEvNS4_8identityES12_S1D_vS1E_EENS_8epilogue10collective6detail29Sm90TmaWarpSpecializedAdapterINS1H_15DefaultEpilogueISI_SJ_SJ_NS1G_6thread17LinearCombinationISI_Li1EffLNS1L_9ScaleType4KindE0ELNS_15FloatRoundStyleE2ESI_EENS1_15EpilogueDefaultEEEEEvvEEEEvNT_6ParamsE,@function
        .size           _ZN7cutlass13device_kernelINS_4gemm6kernel13GemmUniversalIN4cute5tupleIJiiiiEEENS1_10collective13CollectiveMmaINS1_34MainloopSm90TmaGmmaWarpSpecializedILi5ENS5_IJNS4_1CILi1EEESB_SB_EEENS1_35KernelTmaWarpSpecializedCooperativeEEENS5_IJNSA_ILi256EEENSA_ILi128EEESG_EEENS_10bfloat16_tENS5_IJlSB_lEEESI_SJ_NS4_8TiledMMAINS4_8MMA_AtomIJNS4_4SM904GMMA28MMA_64x128x16_F32BF16BF16_SSILNSN_5MajorE0ELSP_0ELNSN_7ScaleInE1ELSQ_1EEEEEENS4_6LayoutINS5_IJNSA_ILi2EEESB_SB_EEENS5_IJSB_NSA_ILi0EEESW_EEEEENS5_IJNS4_10UnderscoreESZ_SZ_EEEEENS4_13SM90_TMA_LOADENS4_14ComposedLayoutINS4_7SwizzleILi3ELi4ELi3EEENS4_18smem_ptr_flag_bitsILi16EEENST_INS5_IJNSA_ILi8EEENSA_ILi64EEEEEENS5_IJS19_SB_EEEEEEEvNS4_8identityES12_S1D_vS1E_EENS_8epilogue10collective6detail29Sm90TmaWarpSpecializedAdapterINS1H_15DefaultEpilogueISI_SJ_SJ_NS1G_6thread17LinearCombinationISI_Li1EffLNS1L_9ScaleType4KindE0ELNS_15FloatRoundStyleE2ESI_EENS1_15EpilogueDefaultEEEEEvvEEEEvNT_6ParamsE,(.L_x_322 - _ZN7cutlass13device_kernelINS_4gemm6kernel13GemmUniversalIN4cute5tupleIJiiiiEEENS1_10collective13CollectiveMmaINS1_34MainloopSm90TmaGmmaWarpSpecializedILi5ENS5_IJNS4_1CILi1EEESB_SB_EEENS1_35KernelTmaWarpSpecializedCooperativeEEENS5_IJNSA_ILi256EEENSA_ILi128EEESG_EEENS_10bfloat16_tENS5_IJlSB_lEEESI_SJ_NS4_8TiledMMAINS4_8MMA_AtomIJNS4_4SM904GMMA28MMA_64x128x16_F32BF16BF16_SSILNSN_5MajorE0ELSP_0ELNSN_7ScaleInE1ELSQ_1EEEEEENS4_6LayoutINS5_IJNSA_ILi2EEESB_SB_EEENS5_IJSB_NSA_ILi0EEESW_EEEEENS5_IJNS4_10UnderscoreESZ_SZ_EEEEENS4_13SM90_TMA_LOADENS4_14ComposedLayoutINS4_7SwizzleILi3ELi4ELi3EEENS4_18smem_ptr_flag_bitsILi16EEENST_INS5_IJNSA_ILi8EEENSA_ILi64EEEEEENS5_IJS19_SB_EEEEEEEvNS4_8identityES12_S1D_vS1E_EENS_8epilogue10collective6detail29Sm90TmaWarpSpecializedAdapterINS1H_15DefaultEpilogueISI_SJ_SJ_NS1G_6thread17LinearCombinationISI_Li1EffLNS1L_9ScaleType4KindE0ELNS_15FloatRoundStyleE2ESI_EENS1_15EpilogueDefaultEEEEEvvEEEEvNT_6ParamsE)
        .other          _ZN7cutlass13device_kernelINS_4gemm6kernel13GemmUniversalIN4cute5tupleIJiiiiEEENS1_10collective13CollectiveMmaINS1_34MainloopSm90TmaGmmaWarpSpecializedILi5ENS5_IJNS4_1CILi1EEESB_SB_EEENS1_35KernelTmaWarpSpecializedCooperativeEEENS5_IJNSA_ILi256EEENSA_ILi128EEESG_EEENS_10bfloat16_tENS5_IJlSB_lEEESI_SJ_NS4_8TiledMMAINS4_8MMA_AtomIJNS4_4SM904GMMA28MMA_64x128x16_F32BF16BF16_SSILNSN_5MajorE0ELSP_0ELNSN_7ScaleInE1ELSQ_1EEEEEENS4_6LayoutINS5_IJNSA_ILi2EEESB_SB_EEENS5_IJSB_NSA_ILi0EEESW_EEEEENS5_IJNS4_10UnderscoreESZ_SZ_EEEEENS4_13SM90_TMA_LOADENS4_14ComposedLayoutINS4_7SwizzleILi3ELi4ELi3EEENS4_18smem_ptr_flag_bitsILi16EEENST_INS5_IJNSA_ILi8EEENSA_ILi64EEEEEENS5_IJS19_SB_EEEEEEEvNS4_8identityES12_S1D_vS1E_EENS_8epilogue10collective6detail29Sm90TmaWarpSpecializedAdapterINS1H_15DefaultEpilogueISI_SJ_SJ_NS1G_6thread17LinearCombinationISI_Li1EffLNS1L_9ScaleType4KindE0ELNS_15FloatRoundStyleE2ESI_EENS1_15EpilogueDefaultEEEEEvvEEEEvNT_6ParamsE,@"STO_CUDA_ENTRY STV_DEFAULT"
_ZN7cutlass13device_kernelINS_4gemm6kernel13GemmUniversalIN4cute5tupleIJiiiiEEENS1_10collective13CollectiveMmaINS1_34MainloopSm90TmaGmmaWarpSpecializedILi5ENS5_IJNS4_1CILi1EEESB_SB_EEENS1_35KernelTmaWarpSpecializedCooperativeEEENS5_IJNSA_ILi256EEENSA_ILi128EEESG_EEENS_10bfloat16_tENS5_IJlSB_lEEESI_SJ_NS4_8TiledMMAINS4_8MMA_AtomIJNS4_4SM904GMMA28MMA_64x128x16_F32BF16BF16_SSILNSN_5MajorE0ELSP_0ELNSN_7ScaleInE1ELSQ_1EEEEEENS4_6LayoutINS5_IJNSA_ILi2EEESB_SB_EEENS5_IJSB_NSA_ILi0EEESW_EEEEENS5_IJNS4_10UnderscoreESZ_SZ_EEEEENS4_13SM90_TMA_LOADENS4_14ComposedLayoutINS4_7SwizzleILi3ELi4ELi3EEENS4_18smem_ptr_flag_bitsILi16EEENST_INS5_IJNSA_ILi8EEENSA_ILi64EEEEEENS5_IJS19_SB_EEEEEEEvNS4_8identityES12_S1D_vS1E_EENS_8epilogue10collective6detail29Sm90TmaWarpSpecializedAdapterINS1H_15DefaultEpilogueISI_SJ_SJ_NS1G_6thread17LinearCombinationISI_Li1EffLNS1L_9ScaleType4KindE0ELNS_15FloatRoundStyleE2ESI_EENS1_15EpilogueDefaultEEEEEvvEEEEvNT_6ParamsE:
[----:B------:R-:W0:Y:S01]  /*0000*/  LDC R1, c[0x0][0x28] ;  /* 0x00000a00ff017b82 */ /* 0x000e220000000800 */
[----:B------:R-:W1:Y:S01]  /*0010*/  S2R R18, SR_TID.X ;  /* 0x0000000000127919 */ /* 0x000e620000002100 */
[----:B------:R-:W-:Y:S01]  /*0020*/  ELECT P0, URZ, PT ;  /* 0x00000000003f782f */ /* 0x000fe20003800000 */
[----:B------:R-:W-:Y:S01]  /*0030*/  BSSY B0, `(.L_x_0) ;  /* 0x000000f000007945 */ /* 0x000fe20003800000 */
[--C-:B-1----:R-:W-:Y:S02]  /*0040*/  SHF.R.U32.HI R0, RZ, 0x5, R18.reuse ;  /* 0x00000005ff007819 */ /* 0x102fe40000011612 */
[----:B------:R-:W-:-:S03]  /*0050*/  SHF.R.U32.HI R22, RZ, 0x7, R18 ;  /* 0x00000007ff167819 */ /* 0x000fc60000011612 */
[----:B------:R-:W1:Y:S04]  /*0060*/  SHFL.IDX PT, R5, R0, RZ, 0x1f ;  /* 0x00001fff00057589 */ /* 0x000e6800000e0000 */
[----:B------:R2:W3:Y:S01]  /*0070*/  SHFL.IDX PT, R8, R22, RZ, 0x1f ;  /* 0x00001fff16087589 */ /* 0x0004e200000e0000 */
[----:B-1----:R-:W-:-:S13]  /*0080*/  ISETP.NE.OR P0, PT, R5, RZ, !P0 ;  /* 0x000000ff0500720c */ /* 0x002fda0004705670 */
[----:B0-23--:R-:W-:Y:S05]  /*0090*/  @P0 BRA `(.L_x_1) ;  /* 0x0000000000200947 */ /* 0x00dfea0003800000 */
[----:B------:R-:W-:Y:S02]  /*00a0*/  ULDC.64 UR4, c[0x0][0x198] ;  /* 0x0000660000047ab9 */ /* 0x000fe40000000a00 */
[----:B------:R-:W-:Y:S02]  /*00b0*/  UIADD3 UR6, UP0, UR4, 0xf0, URZ ;  /* 0x000000f004067890 */ /* 0x000fe4000ff1e03f */
[----:B------:R-:W-:Y:S02]  /*00c0*/  UIADD3 UR4, UP1, UR4, 0x1f0, URZ ;  /* 0x000001f004047890 */ /* 0x000fe4000ff3e03f */
[----:B------:R-:W-:Y:S02]  /*00d0*/  UIADD3.X UR7, URZ, UR5, URZ, UP0, !UPT ;  /* 0x000000053f077290 */ /* 0x000fe400087fe43f */
[----:B------:R-:W-:-:S07]  /*00e0*/  UIADD3.X UR5, URZ, UR5, URZ, UP1, !UPT ;  /* 0x000000053f057290 */ /* 0x000fce0008ffe43f */
[----:B------:R0:W-:Y:S02]  /*00f0*/  UTMACCTL.PF [UR6] ;  /* 0x00000000060079b9 */ /* 0x0001e40008040000 */
[----:B------:R0:W-:Y:S02]  /*0100*/  UTMACCTL.PF [UR4] ;  /* 0x00000000040079b9 */ /* 0x0001e40008040000 */
[----:B0-----:R-:W-:Y:S01]  /*0110*/  NOP ;  /* 0x0000000000007918 */ /* 0x001fe20000000000 */
.L_x_1:
[----:B------:R-:W-:Y:S05]  /*0120*/  BSYNC B0 ;  /* 0x0000000000007941 */ /* 0x000fea0003800000 */
.L_x_0:
[----:B------:R-:W0:Y:S02]  /*0130*/  SHFL.IDX PT, R2, R0, RZ, 0x1f ;  /* 0x00001fff00027589 */ /* 0x000e2400000e0000 */
[----:B0-----:R-:W-:-:S13]  /*0140*/  ISETP.NE.AND P0, PT, R2, RZ, PT ;  /* 0x000000ff0200720c */ /* 0x001fda0003f05270 */
[----:B------:R-:W-:Y:S05]  /*0150*/  @P0 BRA `(.L_x_2) ;  /* 0x0000000000600947 */ /* 0x000fea0003800000 */
[----:B------:R-:W0:Y:S01]  /*0160*/  S2UR UR8, SR_CgaCtaId ;  /* 0x00000000000879c3 */ /* 0x000e220000008800 */
[----:B------:R-:W-:Y:S01]  /*0170*/  UMOV UR4, 0x400 ;  /* 0x0000040000047882 */ /* 0x000fe20000000000 */
[----:B------:R-:W-:Y:S01]  /*0180*/  UMOV UR5, 0x1 ;  /* 0x0000000100057882 */ /* 0x000fe20000000000 */
[----:B------:R-:W-:Y:S01]  /*0190*/  UMOV UR6, 0x100 ;  /* 0x0000010000067882 */ /* 0x000fe20000000000 */
[----:B------:R-:W-:Y:S01]  /*01a0*/  ELECT P0, URZ, PT ;  /* 0x00000000003f782f */ /* 0x000fe20003800000 */
[----:B------:R-:W-:-:S04]  /*01b0*/  UIADD3 UR6, -UR6, 0x100000, URZ ;  /* 0x0010000006067890 */ /* 0x000fc8000fffe13f */
[----:B------:R-:W-:Y:S02]  /*01c0*/  USHF.L.U32 UR7, UR6, 0xb, URZ ;  /* 0x0000000b06077899 */ /* 0x000fe4000800063f */
[----:B------:R-:W-:Y:S02]  /*01d0*/  USHF.L.U32 UR6, UR6, 0x1, URZ ;  /* 0x0000000106067899 */ /* 0x000fe4000800063f */
[----:B0-----:R-:W-:Y:S02]  /*01e0*/  ULEA UR8, UR8, UR4, 0x18 ;  /* 0x0000000408087291 */ /* 0x001fe4000f8ec03f */
[----:B------:R-:W-:-:S04]  /*01f0*/  UIADD3 UR4, -UR5, 0x100000, URZ ;  /* 0x0010000005047890 */ /* 0x000fc8000fffe13f */
[----:B------:R-:W-:Y:S02]  /*0200*/  USHF.L.U32 UR5, UR4, 0xb, URZ ;  /* 0x0000000b04057899 */ /* 0x000fe4000800063f */
[----:B------:R-:W-:Y:S01]  /*0210*/  USHF.L.U32 UR4, UR4, 0x1, URZ ;  /* 0x0000000104047899 */ /* 0x000fe2000800063f */
[----:B------:R-:W0:Y:S11]  /*0220*/  FENCE.VIEW.ASYNC.S ;  /* 0x00000000000073c6 */ /* 0x000e360000000000 */
[----:B0-----:R0:W1:Y:S01]  /*0230*/  SYNCS.EXCH.64 URZ, [UR8], UR4 ;  /* 0x00000004083f75b2 */ /* 0x0010620008000100 */
[----:B------:R0:W2:Y:S01]  /*0240*/  SYNCS.EXCH.64 URZ, [UR8+0x28], UR6 ;  /* 0x00002806083f75b2 */ /* 0x0000a20008000100 */
[----:B------:R0:W3:Y:S01]  /*0250*/  SYNCS.EXCH.64 URZ, [UR8+0x8], UR4 ;  /* 0x00000804083f75b2 */ /* 0x0000e20008000100 */
[----:B------:R0:W4:Y:S01]  /*0260*/  SYNCS.EXCH.64 URZ, [UR8+0x30], UR6 ;  /* 0x00003006083f75b2 */ /* 0x0001220008000100 */
[----:B------:R0:W0:Y:S01]  /*0270*/  SYNCS.EXCH.64 URZ, [UR8+0x10], UR4 ;  /* 0x00001004083f75b2 */ /* 0x0000220008000100 */
[----:B------:R0:W0:Y:S01]  /*0280*/  SYNCS.EXCH.64 URZ, [UR8+0x38], UR6 ;  /* 0x00003806083f75b2 */ /* 0x0000220008000100 */
[----:B------:R0:W0:Y:S01]  /*0290*/  SYNCS.EXCH.64 URZ, [UR8+0x18], UR4 ;  /* 0x00001804083f75b2 */ /* 0x0000220008000100 */
[----:B------:R0:W0:Y:S01]  /*02a0*/  SYNCS.EXCH.64 URZ, [UR8+0x40], UR6 ;  /* 0x00004006083f75b2 */ /* 0x0000220008000100 */
[----:B------:R0:W0:Y:S01]  /*02b0*/  SYNCS.EXCH.64 URZ, [UR8+0x20], UR4 ;  /* 0x00002004083f75b2 */ /* 0x0000220008000100 */
[----:B------:R0:W0:Y:S01]  /*02c0*/  SYNCS.EXCH.64 URZ, [UR8+0x48], UR6 ;  /* 0x00004806083f75b2 */ /* 0x0000220008000100 */
[----:B------:R-:W-:Y:S01]  /*02d0*/  NOP ;  /* 0x0000000000007918 */ /* 0x000fe20000000000 */
.L_x_2:
[----:B------:R-:W5:Y:S01]  /*02e0*/  SHFL.IDX PT, R0, R0, RZ, 0x1f ;  /* 0x00001fff00007589 */ /* 0x000f6200000e0000 */
[----:B------:R-:W-:Y:S01]  /*02f0*/  ELECT P0, URZ, PT ;  /* 0x00000000003f782f */ /* 0x000fe20003800000 */
[----:B------:R-:W1:Y:S01]  /*0300*/  LDC R2, c[0x0][0x65c] ;  /* 0x00019700ff027b82 */ /* 0x000e620000000800 */
[----:B------:R-:W-:Y:S01]  /*0310*/  SHF.R.S32.HI R6, RZ, 0x1f, R5 ;  /* 0x0000001fff067819 */ /* 0x000fe20000011405 */
[----:B------:R-:W2:Y:S01]  /*0320*/  S2R R3, SR_CTAID.Y ;  /* 0x0000000000037919 */ /* 0x000ea20000002600 */
[----:B0-----:R-:W-:Y:S01]  /*0330*/  UMOV UR4, 0x20 ;  /* 0x0000002000047882 */ /* 0x001fe20000000000 */
[----:B------:R-:W-:Y:S01]  /*0340*/  ISETP.NE.AND P2, PT, R8, RZ, PT ;  /* 0x000000ff0800720c */ /* 0x000fe20003f45270 */
[----:B------:R-:W-:Y:S01]  /*0350*/  NOP ;  /* 0x0000000000007918 */ /* 0x000fe20000000000 */
[----:B------:R-:W0:Y:S01]  /*0360*/  S2R R4, SR_CTAID.X ;  /* 0x0000000000047919 */ /* 0x000e220000002500 */
[----:B------:R-:W-:Y:S01]  /*0370*/  LEA.HI R6, R6, R5, RZ, 0x2 ;  /* 0x0000000506067211 */ /* 0x000fe200078f10ff */
[----:B------:R-:W-:Y:S01]  /*0380*/  NOP ;  /* 0x0000000000007918 */ /* 0x000fe20000000000 */
[----:B-----5:R-:W-:-:S02]  /*0390*/  ISETP.NE.OR P0, PT, R0, RZ, !P0 ;  /* 0x000000ff0000720c */ /* 0x020fc40004705670 */
[----:B-1----:R-:W-:-:S04]  /*03a0*/  ISETP.NE.AND P3, PT, R2, 0x1, PT ;  /* 0x000000010200780c */ /* 0x002fc80003f65270 */
[----:B------:R-:W-:Y:S02]  /*03b0*/  P2R R0, PR, RZ, 0x8 ;  /* 0x00000008ff007803 */ /* 0x000fe40000000000 */
[----:B------:R-:W-:-:S05]  /*03c0*/  LOP3.LUT R0, R6, 0xfffffffc, RZ, 0xc0, !PT ;  /* 0xfffffffc06007812 */ /* 0x000fca00078ec0ff */
[----:B------:R-:W-:Y:S01]  /*03d0*/  VOTEU.ALL UP0, P0 ;  /* 0x00000000003f7886 */ /* 0x000fe20000000000 */
[----:B------:R-:W-:Y:S01]  /*03e0*/  IMAD.IADD R0, R5, 0x1, -R0 ;  /* 0x0000000105007824 */ /* 0x000fe200078e0a00 */
[----:B------:R-:W0:Y:S01]  /*03f0*/  @P3 LDC R17, c[0x0][0x10] ;  /* 0x00000400ff113b82 */ /* 0x000e220000000800 */
[----:B------:R-:W-:Y:S01]  /*0400*/  VOTEU.ALL UP1, P0 ;  /* 0x00000000003f7886 */ /* 0x000fe20000020000 */
[----:B--2---:R-:W-:Y:S01]  /*0410*/  @P3 IMAD.MOV.U32 R6, RZ, RZ, R3 ;  /* 0x000000ffff063224 */ /* 0x004fe200078e0003 */
[----:B------:R-:W-:Y:S01]  /*0420*/  @!UP0 UMOV UR6, 0x400 ;  /* 0x0000040000068882 */ /* 0x000fe20000000000 */
[----:B------:R-:W-:-:S04]  /*0430*/  @!UP0 UIADD3 UR4, -UR4, 0x100000, URZ ;  /* 0x0010000004048890 */ /* 0x000fc8000fffe13f */
[----:B------:R-:W-:Y:S02]  /*0440*/  @!UP0 USHF.L.U32 UR5, UR4, 0xb, URZ ;  /* 0x0000000b04058899 */ /* 0x000fe4000800063f */
[----:B------:R-:W-:Y:S01]  /*0450*/  @!UP0 USHF.L.U32 UR4, UR4, 0x1, URZ ;  /* 0x0000000104048899 */ /* 0x000fe2000800063f */
[----:B------:R-:W-:Y:S02]  /*0460*/  @P3 IMAD.MOV.U32 R7, RZ, RZ, RZ ;  /* 0x000000ffff073224 */ /* 0x000fe400078e00ff */
[----:B------:R-:W-:Y:S01]  /*0470*/  IMAD.MOV.U32 R5, RZ, RZ, RZ ;  /* 0x000000ffff057224 */ /* 0x000fe200078e00ff */
[----:B------:R-:W1:Y:S01]  /*0480*/  @!UP0 S2UR UR7, SR_CgaCtaId ;  /* 0x00000000000789c3 */ /* 0x000e620000008800 */
[----:B------:R-:W-:-:S07]  /*0490*/  @P3 IMAD.MOV.U32 R11, RZ, RZ, RZ ;  /* 0x000000ffff0b3224 */ /* 0x000fce00078e00ff */
[----:B------:R-:W2:Y:S01]  /*04a0*/  @!P3 LDC R9, c[0x0][0xc] ;  /* 0x00000300ff09bb82 */ /* 0x000ea20000000800 */
[----:B0-----:R-:W-:-:S04]  /*04b0*/  @P3 IMAD.WIDE.U32 R16, R4, R17, R6 ;  /* 0x0000001104103225 */ /* 0x001fc800078e0006 */
[----:B------:R-:W-:Y:S01]  /*04c0*/  @P3 IMAD.IADD R17, R17, 0x1, R11 ;  /* 0x0000000111113824 */ /* 0x000fe200078e020b */
[----:B-1----:R-:W-:Y:S01]  /*04d0*/  @!UP0 ULEA UR6, UR7, UR6, 0x18 ;  /* 0x0000000607068291 */ /* 0x002fe2000f8ec03f */
[----:B------:R-:W-:Y:S01]  /*04e0*/  VOTEU.ALL UP0, P0 ;  /* 0x00000000003f7886 */ /* 0x000fe20000000000 */
[----:B------:R-:W-:-:S04]  /*04f0*/  ISETP.NE.AND P0, PT, R0, 0x3, PT ;  /* 0x000000030000780c */ /* 0x000fc80003f05270 */
[----:B------:R-:W-:Y:S01]  /*0500*/  ISETP.EQ.OR P0, PT, R0, RZ, !P0 ;  /* 0x000000ff0000720c */ /* 0x000fe20004702670 */
[----:B--2---:R-:W-:-:S03]  /*0510*/  @!P3 IMAD.WIDE.U32 R6, R9, R3, R4 ;  /* 0x000000030906b225 */ /* 0x004fc600078e0004 */
[C---:B------:R-:W-:Y:S01]  /*0520*/  ISETP.EQ.AND P0, PT, R8.reuse, RZ, P0 ;  /* 0x000000ff0800720c */ /* 0x040fe20000702270 */
[----:B------:R-:W-:Y:S01]  /*0530*/  VIADD R8, R8, 0xffffffff ;  /* 0xffffffff08087836 */ /* 0x000fe20000000000 */
[----:B------:R-:W0:Y:S02]  /*0540*/  FENCE.VIEW.ASYNC.S ;  /* 0x00000000000073c6 */ /* 0x000e240000000000 */
[----:B0-----:R0:W3:Y:S01]  /*0550*/  @!UP0 SYNCS.EXCH.64 URZ, [UR6+0x60], UR4 ;  /* 0x00006004063f85b2 */ /* 0x0010e20008000100 */
[----:B------:R-:W-:Y:S01]  /*0560*/  @!P3 IMAD.MOV.U32 R16, RZ, RZ, R6 ;  /* 0x000000ffff10b224 */ /* 0x000fe200078e0006 */
[----:B------:R-:W-:Y:S01]  /*0570*/  SEL R19, RZ, 0x1, !P0 ;  /* 0x00000001ff137807 */ /* 0x000fe20004000000 */
[----:B------:R-:W-:Y:S01]  /*0580*/  @!P3 IMAD.MOV.U32 R17, RZ, RZ, R7 ;  /* 0x000000ffff11b224 */ /* 0x000fe200078e0007 */
[----:B------:R-:W-:-:S04]  /*0590*/  ISETP.GE.U32.AND P1, PT, R8, 0x2, PT ;  /* 0x000000020800780c */ /* 0x000fc80003f26070 */
[----:B------:R-:W-:Y:S01]  /*05a0*/  SEL R19, R19, 0x2, P1 ;  /* 0x0000000213137807 */ /* 0x000fe20000800000 */
[----:B------:R0:W3:Y:S01]  /*05b0*/  @!UP1 SYNCS.EXCH.64 URZ, [UR6+0x68], UR4 ;  /* 0x00006804063f95b2 */ /* 0x0000e20008000100 */
[----:B------:R-:W-:Y:S01]  /*05c0*/  NOP ;  /* 0x0000000000007918 */ /* 0x000fe20000000000 */
[----:B---34-:R-:W-:Y:S06]  /*05d0*/  BAR.SYNC.DEFER_BLOCKING 0x0 ;  /* 0x0000000000007b1d */ /* 0x018fec0000010000 */
[----:B------:R-:W-:Y:S05]  /*05e0*/  @!P2 BRA `(.L_x_3) ;  /* 0x000000ac000ca947 */ /* 0x000fea0003800000 */
[----:B------:R-:W-:-:S13]  /*05f0*/  ISETP.GT.U32.AND P0, PT, R8, 0x1, PT ;  /* 0x000000010800780c */ /* 0x000fda0003f04070 */
[----:B0-----:R-:W-:Y:S05]  /*0600*/  @P0 EXIT ;  /* 0x000000000000094d */ /* 0x001fea0003800000 */
[----:B------:R-:W-:Y:S01]  /*0610*/  ULDC.64 UR4, c[0x0][0x650] ;  /* 0x0001940000047ab9 */ /* 0x000fe20000000a00 */
[----:B------:R-:W-:Y:S01]  /*0620*/  PRMT R0, RZ, 0x7610, R0 ;  /* 0x00007610ff007816 */ /* 0x000fe20000000000 */
[----:B------:R-:W-:Y:S01]  /*0630*/  IMAD.MOV.U32 R153, RZ, RZ, -0x1 ;  /* 0xffffffffff997424 */ /* 0x000fe200078e00ff */
[----:B------:R-:W-:Y:S01]  /*0640*/  ISETP.GE.U32.AND P0, PT, R16, UR4, PT ;  /* 0x0000000410007c0c */ /* 0x000fe2000bf06070 */
[----:B------:R-:W-:Y:S01]  /*0650*/  IMAD.MOV.U32 R23, RZ, RZ, -0x1 ;  /* 0xffffffffff177424 */ /* 0x000fe200078e00ff */
[----:B------:R-:W-:Y:S02]  /*0660*/  MOV R152, 0xffffffff ;  /* 0xffffffff00987802 */ /* 0x000fe40000000f00 */
[----:B------:R-:W-:-:S13]  /*0670*/  ISETP.GE.U32.AND.EX P0, PT, R17, UR5, PT, P0 ;  /* 0x0000000511007c0c */ /* 0x000fda000bf06100 */
[----:B------:R-:W-:Y:S05]  /*0680*/  @P0 BRA `(.L_x_4) ;  /* 0x0000000400540947 */ /* 0x000fea0003800000 */
[----:B------:R-:W0:Y:S01]  /*0690*/  LDC.64 R14, c[0x0][0x628] ;  /* 0x00018a00ff0e7b82 */ /* 0x000e220000000a00 */
[----:B------:R-:W-:Y:S02]  /*06a0*/  IMAD.MOV.U32 R6, RZ, RZ, R16 ;  /* 0x000000ffff067224 */ /* 0x000fe400078e0010 */
[----:B------:R-:W-:-:S05]  /*06b0*/  IMAD.MOV.U32 R7, RZ, RZ, R17 ;  /* 0x000000ffff077224 */ /* 0x000fca00078e0011 */
[----:B------:R-:W1:Y:S08]  /*06c0*/  LDC R0, c[0x0][0x630] ;  /* 0x00018c00ff007b82 */ /* 0x000e700000000800 */
[----:B------:R-:W2:Y:S01]  /*06d0*/  LDC.64 R20, c[0x0][0x620] ;  /* 0x00018800ff147b82 */ /* 0x000ea20000000a00 */
[----:B0-----:R-:W-:-:S04]  /*06e0*/  ISETP.NE.U32.AND P0, PT, R14, RZ, PT ;  /* 0x000000ff0e00720c */ /* 0x001fc80003f05070 */
[----:B------:R-:W-:-:S13]  /*06f0*/  ISETP.NE.AND.EX P0, PT, R15, RZ, PT, P0 ;  /* 0x000000ff0f00720c */ /* 0x000fda0003f05300 */
[----:B-12---:R-:W-:Y:S05]  /*0700*/  @!P0 BRA `(.L_x_5) ;  /* 0x0000000000288947 */ /* 0x006fea0003800000 */
[----:B------:R-:W0:Y:S02]  /*0710*/  LDC R11, c[0x0][0x634] ;  /* 0x00018d00ff0b7b82 */ /* 0x000e240000000800 */
[----:B0-----:R-:W-:-:S05]  /*0720*/  IADD3 R11, P0, R16, R11, RZ ;  /* 0x0000000b100b7210 */ /* 0x001fca0007f1e0ff */
[----:B------:R-:W-:-:S04]  /*0730*/  IMAD.X R13, RZ, RZ, R17, P0 ;  /* 0x000000ffff0d7224 */ /* 0x000fc800000e0611 */
[----:B------:R-:W-:-:S04]  /*0740*/  IMAD.WIDE.U32 R6, R13, R14, RZ ;  /* 0x0000000e0d067225 */ /* 0x000fc800078e00ff */
[----:B------:R-:W-:-:S04]  /*0750*/  IMAD.WIDE.U32 R8, P0, R11, R15, R6 ;  /* 0x0000000f0b087225 */ /* 0x000fc80007800006 */
[----:B------:R-:W-:-:S04]  /*0760*/  IMAD.WIDE.U32 R6, R11, R14, RZ ;  /* 0x0000000e0b067225 */ /* 0x000fc800078e00ff */
[----:B------:R-:W-:Y:S01]  /*0770*/  IMAD.X R11, RZ, RZ, RZ, P0 ;  /* 0x000000ffff0b7224 */ /* 0x000fe200000e06ff */
[----:B------:R-:W-:Y:S01]  /*0780*/  IADD3 RZ, P0, R7, R8, RZ ;  /* 0x0000000807ff7210 */ /* 0x000fe20007f1e0ff */
[----:B------:R-:W-:-:S04]  /*0790*/  IMAD.MOV.U32 R10, RZ, RZ, R9 ;  /* 0x000000ffff0a7224 */ /* 0x000fc800078e0009 */
[----:B------:R-:W-:-:S08]  /*07a0*/  IMAD.WIDE.U32.X R6, R13, R15, R10, P0 ;  /* 0x0000000f0d067225 */ /* 0x000fd000000e040a */
.L_x_5:
[-CC-:B------:R-:W-:Y:S01]  /*07b0*/  SHF.R.U64 R23, R6, R0.reuse, R7.reuse ;  /* 0x0000000006177219 */ /* 0x180fe20000001207 */
[----:B------:R-:W0:Y:S01]  /*07c0*/  LDC R10, c[0x0][0x618] ;  /* 0x00018600ff0a7b82 */ /* 0x000e220000000800 */
[----:B------:R-:W-:Y:S01]  /*07d0*/  SHF.R.U32.HI R5, RZ, R0, R7 ;  /* 0x00000000ff057219 */ /* 0x000fe20000011607 */
[----:B------:R-:W-:Y:S01]  /*07e0*/  ULDC UR4, c[0x0][0x150] ;  /* 0x0000540000047ab9 */ /* 0x000fe20000000800 */
[----:B------:R-:W-:Y:S02]  /*07f0*/  I2FP.F32.U32 R0, R4 ;  /* 0x0000000400007245 */ /* 0x000fe40000201000 */
[----:B------:R-:W-:-:S03]  /*0800*/  IADD3 R9, P0, RZ, -R23, RZ ;  /* 0x80000017ff097210 */ /* 0x000fc60007f1e0ff */
[----:B------:R-:W1:Y:S01]  /*0810*/  LDC.64 R28, c[0x0][0x640] ;  /* 0x00019000ff1c7b82 */ /* 0x000e620000000a00 */
[----:B------:R-:W-:Y:S01]  /*0820*/  FMUL R0, R0, UR4 ;  /* 0x0000000400007c20 */ /* 0x000fe20008400000 */
[----:B------:R-:W-:Y:S01]  /*0830*/  IMAD.X R11, RZ, RZ, ~R5, P0 ;  /* 0x000000ffff0b7224 */ /* 0x000fe200000e0e05 */
[----:B------:R-:W-:Y:S01]  /*0840*/  ULDC UR4, c[0x0][0x154] ;  /* 0x0000550000047ab9 */ /* 0x000fe20000000800 */
[----:B------:R-:W-:-:S03]  /*0850*/  IMAD.WIDE.U32 R6, R9, R20, R16 ;  /* 0x0000001409067225 */ /* 0x000fc600078e0010 */
[----:B------:R-:W2:Y:S01]  /*0860*/  F2I.U32.TRUNC.NTZ R0, R0 ;  /* 0x0000000000007305 */ /* 0x000ea2000020f000 */
[----:B------:R-:W3:Y:S01]  /*0870*/  LDC R5, c[0x0][0x144] ;  /* 0x00005100ff057b82 */ /* 0x000ee20000000800 */
[----:B------:R-:W-:-:S04]  /*0880*/  IMAD R8, R11, R20, RZ ;  /* 0x000000140b087224 */ /* 0x000fc800078e02ff */
[----:B------:R-:W-:-:S03]  /*0890*/  IMAD R9, R9, R21, R8 ;  /* 0x0000001509097224 */ /* 0x000fc600078e0208 */
[----:B------:R-:W4:Y:S01]  /*08a0*/  LDC R12, c[0x0][0x608] ;  /* 0x00018200ff0c7b82 */ /* 0x000f220000000800 */
[----:B------:R-:W-:Y:S02]  /*08b0*/  IMAD.IADD R7, R7, 0x1, R9 ;  /* 0x0000000107077824 */ /* 0x000fe400078e0209 */
[----:B------:R-:W-:-:S03]  /*08c0*/  IMAD.MOV.U32 R9, RZ, RZ, -0x1 ;  /* 0xffffffffff097424 */ /* 0x000fc600078e00ff */
[-CC-:B0-----:R-:W-:Y:S02]  /*08d0*/  SHF.R.U64 R20, R6, R10.reuse, R7.reuse ;  /* 0x0000000a06147219 */ /* 0x181fe40000001207 */
[----:B------:R-:W0:Y:S01]  /*08e0*/  LDC R26, c[0x0][0x658] ;  /* 0x00019600ff1a7b82 */ /* 0x000e220000000800 */
[----:B------:R-:W-:Y:S02]  /*08f0*/  I2FP.F32.U32 R6, R3 ;  /* 0x0000000300067245 */ /* 0x000fe40000201000 */
[----:B--2---:R-:W-:Y:S02]  /*0900*/  IADD3 R8, -R0, RZ, RZ ;  /* 0x000000ff00087210 */ /* 0x004fe40007ffe1ff */
[----:B-1----:R-:W-:Y:S01]  /*0910*/  ISETP.NE.U32.AND P0, PT, R28, RZ, PT ;  /* 0x000000ff1c00720c */ /* 0x002fe20003f05070 */
[----:B------:R-:W-:Y:S01]  /*0920*/  FMUL R6, R6, UR4 ;  /* 0x0000000406067c20 */ /* 0x000fe20008400000 */
[----:B------:R-:W-:Y:S01]  /*0930*/  SHF.R.U32.HI R7, RZ, R10, R7 ;  /* 0x0000000aff077219 */ /* 0x000fe20000011607 */
[----:B------:R-:W1:Y:S01]  /*0940*/  LDC R14, c[0x0][0x148] ;  /* 0x00005200ff0e7b82 */ /* 0x000e620000000800 */
[----:B------:R-:W-:Y:S01]  /*0950*/  ISETP.NE.AND.EX P0, PT, R29, RZ, PT, P0 ;  /* 0x000000ff1d00720c */ /* 0x000fe20003f05300 */
[----:B---3--:R-:W-:-:S06]  /*0960*/  IMAD R0, R5, R8, R4 ;  /* 0x0000000805007224 */ /* 0x008fcc00078e0204 */
[----:B------:R-:W2:Y:S01]  /*0970*/  LDC R24, c[0x0][0x600] ;  /* 0x00018000ff187b82 */ /* 0x000ea20000000800 */
[-CC-:B----4-:R-:W-:Y:S02]  /*0980*/  SHF.R.U64 R30, R20, R12.reuse, R7.reuse ;  /* 0x0000000c141e7219 */ /* 0x190fe40000001207 */
[----:B------:R-:W-:Y:S01]  /*0990*/  SHF.R.U32.HI R5, RZ, R12, R7 ;  /* 0x0000000cff057219 */ /* 0x000fe20000011607 */
[----:B------:R-:W-:Y:S01]  /*09a0*/  IMAD.MOV.U32 R7, RZ, RZ, 0x1 ;  /* 0x00000001ff077424 */ /* 0x000fe200078e00ff */
[----:B------:R3:W4:Y:S03]  /*09b0*/  F2I.U32.TRUNC.NTZ R12, R6 ;  /* 0x00000006000c7305 */ /* 0x000726000020f000 */
[----:B------:R-:W1:Y:S01]  /*09c0*/  LDC R15, c[0x0][0x648] ;  /* 0x00019200ff0f7b82 */ /* 0x000e620000000800 */
[-C--:B0-----:R-:W-:Y:S02]  /*09d0*/  SHF.L.U32 R4, R9, R26.reuse, RZ ;  /* 0x0000001a09047219 */ /* 0x081fe400000006ff */
[----:B------:R-:W-:-:S02]  /*09e0*/  SHF.R.U64 R32, R30, R26, R5 ;  /* 0x0000001a1e207219 */ /* 0x000fc40000001205 */
[----:B------:R-:W-:Y:S02]  /*09f0*/  LOP3.LUT R11, RZ, R4, RZ, 0x33, !PT ;  /* 0x00000004ff0b7212 */ /* 0x000fe400078e33ff */
[-C--:B------:R-:W-:Y:S01]  /*0a00*/  SHF.R.U32.HI R5, RZ, R26.reuse, R5 ;  /* 0x0000001aff057219 */ /* 0x080fe20000011605 */
[----:B------:R-:W0:Y:S01]  /*0a10*/  LDC R21, c[0x0][0x638] ;  /* 0x00018e00ff157b82 */ /* 0x000e220000000800 */
[----:B------:R-:W-:Y:S01]  /*0a20*/  SHF.L.U32 R10, R7, R26, RZ ;  /* 0x0000001a070a7219 */ /* 0x000fe200000006ff */
[----:B------:R-:W-:-:S06]  /*0a30*/  IMAD.MOV.U32 R4, RZ, RZ, R32 ;  /* 0x000000ffff047224 */ /* 0x000fcc00078e0020 */
[----:B------:R-:W0:Y:S01]  /*0a40*/  LDC R152, c[0x0][0x610] ;  /* 0x00018400ff987b82 */ /* 0x000e220000000800 */
[----:B---34-:R-:W-:Y:S05]  /*0a50*/  @!P0 BRA `(.L_x_6) ;  /* 0x0000000000288947 */ /* 0x018fea0003800000 */
[----:B------:R-:W3:Y:S02]  /*0a60*/  LDC R9, c[0x0][0x64c] ;  /* 0x00019300ff097b82 */ /* 0x000ee40000000800 */
[----:B---3--:R-:W-:-:S05]  /*0a70*/  IADD3 R9, P0, R32, R9, RZ ;  /* 0x0000000920097210 */ /* 0x008fca0007f1e0ff */
        /* <DEDUP_REMOVED lines=8> */
.L_x_6:
[----:B-1----:R-:W-:Y:S01]  /*0b00*/  SHF.R.U64 R4, R4, R15, R5 ;  /* 0x0000000f04047219 */ /* 0x002fe20000001205 */
[----:B--2---:R-:W-:Y:S01]  /*0b10*/  VIADD R5, R24, 0xffffffff ;  /* 0xffffffff18057836 */ /* 0x004fe20000000000 */
[----:B------:R-:W-:Y:S01]  /*0b20*/  LOP3.LUT R11, R30, R11, RZ, 0xc0, !PT ;  /* 0x0000000b1e0b7212 */ /* 0x000fe200078ec0ff */
[----:B------:R-:W-:Y:S02]  /*0b30*/  IMAD.MOV R12, RZ, RZ, -R12 ;  /* 0x000000ffff0c7224 */ /* 0x000fe400078e0a0c */
[----:B------:R-:W-:Y:S01]  /*0b40*/  IMAD.MOV R6, RZ, RZ, -R4 ;  /* 0x000000ffff067224 */ /* 0x000fe200078e0a04 */
[----:B------:R-:W-:Y:S01]  /*0b50*/  LOP3.LUT R5, R20, R5, RZ, 0xc0, !PT ;  /* 0x0000000514057212 */ /* 0x000fe200078ec0ff */
[----:B------:R-:W-:Y:S02]  /*0b60*/  @P3 IMAD R0, R14, R12, R3 ;  /* 0x0000000c0e003224 */ /* 0x000fe400078e0203 */
[----:B------:R-:W-:Y:S02]  /*0b70*/  IMAD R11, R10, R4, R11 ;  /* 0x000000040a0b7224 */ /* 0x000fe400078e020b */
[----:B0-----:R-:W-:-:S02]  /*0b80*/  IMAD R3, R6, R21, R32 ;  /* 0x0000001506037224 */ /* 0x001fc400078e0220 */
[----:B------:R-:W-:Y:S01]  /*0b90*/  IMAD R152, R11, R152, R0 ;  /* 0x000000980b987224 */ /* 0x000fe200078e0200 */
[----:B------:R-:W-:Y:S01]  /*0ba0*/  MOV R0, 0x1 ;  /* 0x0000000100007802 */ /* 0x000fe20000000f00 */
[----:B------:R-:W-:-:S05]  /*0bb0*/  IMAD R3, R3, R24, R5 ;  /* 0x0000001803037224 */ /* 0x000fca00078e0205 */
[----:B------:R-:W-:Y:S02]  /*0bc0*/  SEL R153, R3, R152, !P3 ;  /* 0x0000009803997207 */ /* 0x000fe40005800000 */
[----:B------:R-:W-:-:S07]  /*0bd0*/  SEL R152, R152, R3, !P3 ;  /* 0x0000000398987207 */ /* 0x000fce0005800000 */
.L_x_4:
[----:B------:R-:W-:-:S08]  /*0be0*/  NOP ;  /* 0x0000000000007918 */ /* 0x000fd00000000000 */
[----:B------:R-:W0:Y:S02]  /*0bf0*/  USETMAXREG.TRY_ALLOC.CTAPOOL UP0, 0xe8 ;  /* 0x000000e8000079c8 */ /* 0x000e240008000600 */
[----:B0-----:R-:W-:-:S13]  /*0c00*/  PLOP3.LUT P0, PT, PT, PT, UP0, 0x80, 0x0 ;  /* 0x000000000000781c */ /* 0x001fda0003f0f008 */
[----:B------:R-:W-:Y:S05]  /*0c10*/  @!P0 BRA `(.L_x_4) ;  /* 0xfffffffc00f08947 */ /* 0x000fea000383ffff */
[----:B------:R-:W-:Y:S01]  /*0c20*/  ULDC.64 UR4, c[0x0][0x598] ;  /* 0x0001660000047ab9 */ /* 0x000fe20000000a00 */
[----:B------:R-:W-:Y:S01]  /*0c30*/  ULDC.64 UR36, c[0x0][0x208] ;  /* 0x0000820000247ab9 */ /* 0x000fe20000000a00 */
[----:B------:R-:W-:-:S04]  /*0c40*/  ISETP.NE.U32.AND P0, PT, RZ, UR4, PT ;  /* 0x00000004ff007c0c */ /* 0x000fc8000bf05070 */
[----:B------:R-:W-:-:S13]  /*0c50*/  ISETP.NE.AND.EX P0, PT, RZ, UR5, PT, P0 ;  /* 0x00000005ff007c0c */ /* 0x000fda000bf05300 */
[----:B------:R-:W-:Y:S05]  /*0c60*/  @!P0 BRA `(.L_x_7) ;  /* 0x00000000001c8947 */ /* 0x000fea0003800000 */
[----:B------:R-:W0:Y:S02]  /*0c70*/  LDC.64 R4, c[0x0][0x598] ;  /* 0x00016600ff047b82 */ /* 0x000e240000000a00 */
[----:B0-----:R-:W2:Y:S02]  /*0c80*/  LDG.E.64 R4, desc[UR36][R4.64] ;  /* 0x0000002404047981 */ /* 0x001ea4000c1e1b00 */
[----:B--2---:R-:W-:-:S04]  /*0c90*/  ISETP.NE.U32.AND P0, PT, R4, RZ, PT ;  /* 0x000000ff0400720c */ /* 0x004fc80003f05070 */
[----:B------:R-:W-:-:S13]  /*0ca0*/  ISETP.NE.AND.EX P0, PT, R5, RZ, PT, P0 ;  /* 0x000000ff0500720c */ /* 0x000fda0003f05300 */
[----:B------:R-:W-:Y:S05]  /*0cb0*/  @!P0 BRA `(.L_x_7) ;  /* 0x0000000000088947 */ /* 0x000fea0003800000 */
[----:B------:R0:W5:Y:S01]  /*0cc0*/  LD.E R154, desc[UR36][R4.64] ;  /* 0x00000024049a7980 */ /* 0x000162000c101900 */
[----:B------:R-:W-:Y:S05]  /*0cd0*/  BRA `(.L_x_8) ;  /* 0x0000000000247947 */ /* 0x000fea0003800000 */
.L_x_7:
[----:B------:R-:W-:Y:S02]  /*0ce0*/  ULDC.64 UR4, c[0x0][0x588] ;  /* 0x0001620000047ab9 */ /* 0x000fe40000000a00 */
[----:B------:R-:W-:-:S04]  /*0cf0*/  ISETP.NE.U32.AND P0, PT, RZ, UR4, PT ;  /* 0x00000004ff007c0c */ /* 0x000fc8000bf05070 */
[----:B------:R-:W-:-:S13]  /*0d00*/  ISETP.NE.AND.EX P0, PT, RZ, UR5, PT, P0 ;  /* 0x00000005ff007c0c */ /* 0x000fda000bf05300 */
[----:B------:R-:W-:Y:S05]  /*0d10*/  @!P0 BRA `(.L_x_9) ;  /* 0x00000000000c8947 */ /* 0x000fea0003800000 */
[----:B------:R-:W0:Y:S02]  /*0d20*/  LDC.64 R154, c[0x0][0x588] ;  /* 0x00016200ff9a7b82 */ /* 0x000e240000000a00 */
[----:B0-----:R1:W5:Y:S01]  /*0d30*/  LDG.E R154, desc[UR36][R154.64] ;  /* 0x000000249a9a7981 */ /* 0x001362000c1e1900 */
[----:B------:R-:W-:Y:S05]  /*0d40*/  BRA `(.L_x_8) ;  /* 0x0000000000087947 */ /* 0x000fea0003800000 */
.L_x_9:
[----:B------:R-:W-:Y:S02]  /*0d50*/  ULDC UR4, c[0x0][0x580] ;  /* 0x0001600000047ab9 */ /* 0x000fe40000000800 */
[----:B------:R-:W-:-:S07]  /*0d60*/  IMAD.U32 R154, RZ, RZ, UR4 ;  /* 0x00000004ff9a7e24 */ /* 0x000fce000f8e00ff */
.L_x_8:
[----:B------:R-:W-:Y:S02]  /*0d70*/  ULDC.64 UR4, c[0x0][0x5a0] ;  /* 0x0001680000047ab9 */ /* 0x000fe40000000a00 */
[----:B------:R-:W-:-:S04]  /*0d80*/  ISETP.NE.U32.AND P0, PT, RZ, UR4, PT ;  /* 0x00000004ff007c0c */ /* 0x000fc8000bf05070 */
[----:B------:R-:W-:-:S13]  /*0d90*/  ISETP.NE.AND.EX P0, PT, RZ, UR5, PT, P0 ;  /* 0x00000005ff007c0c */ /* 0x000fda000bf05300 */
[----:B------:R-:W-:Y:S05]  /*0da0*/  @!P0 BRA `(.L_x_10) ;  /* 0x00000000001c8947 */ /* 0x000fea0003800000 */
[----:B0-----:R-:W0:Y:S02]  /*0db0*/  LDC.64 R4, c[0x0][0x5a0] ;  /* 0x00016800ff047b82 */ /* 0x001e240000000a00 */
[----:B0-----:R-:W2:Y:S02]  /*0dc0*/  LDG.E.64 R4, desc[UR36][R4.64] ;  /* 0x0000002404047981 */ /* 0x001ea4000c1e1b00 */
[----:B--2---:R-:W-:-:S04]  /*0dd0*/  ISETP.NE.U32.AND P0, PT, R4, RZ, PT ;  /* 0x000000ff0400720c */ /* 0x004fc80003f05070 */
[----:B------:R-:W-:-:S13]  /*0de0*/  ISETP.NE.AND.EX P0, PT, R5, RZ, PT, P0 ;  /* 0x000000ff0500720c */ /* 0x000fda0003f05300 */
[----:B------:R-:W-:Y:S05]  /*0df0*/  @!P0 BRA `(.L_x_10) ;  /* 0x0000000000088947 */ /* 0x000fea0003800000 */
[----:B-1----:R0:W5:Y:S01]  /*0e00*/  LD.E R155, desc[UR36][R4.64] ;  /* 0x00000024049b7980 */ /* 0x002162000c101900 */
[----:B------:R-:W-:Y:S05]  /*0e10*/  BRA `(.L_x_11) ;  /* 0x0000000000247947 */ /* 0x000fea0003800000 */
.L_x_10:
[----:B------:R-:W-:Y:S02]  /*0e20*/  ULDC.64 UR4, c[0x0][0x590] ;  /* 0x0001640000047ab9 */ /* 0x000fe40000000a00 */
[----:B------:R-:W-:-:S04]  /*0e30*/  ISETP.NE.U32.AND P0, PT, RZ, UR4, PT ;  /* 0x00000004ff007c0c */ /* 0x000fc8000bf05070 */
[----:B------:R-:W-:-:S13]  /*0e40*/  ISETP.NE.AND.EX P0, PT, RZ, UR5, PT, P0 ;  /* 0x00000005ff007c0c */ /* 0x000fda000bf05300 */
[----:B------:R-:W-:Y:S05]  /*0e50*/  @!P0 BRA `(.L_x_12) ;  /* 0x00000000000c8947 */ /* 0x000fea0003800000 */
[----:B0-----:R-:W1:Y:S02]  /*0e60*/  LDC.64 R4, c[0x0][0x590] ;  /* 0x00016400ff047b82 */ /* 0x001e640000000a00 */
[----:B-1----:R1:W5:Y:S01]  /*0e70*/  LDG.E R155, desc[UR36][R4.64] ;  /* 0x00000024049b7981 */ /* 0x002362000c1e1900 */
[----:B------:R-:W-:Y:S05]  /*0e80*/  BRA `(.L_x_11) ;  /* 0x0000000000087947 */ /* 0x000fea0003800000 */
.L_x_12:
[----:B------:R-:W-:Y:S02]  /*0e90*/  ULDC UR4, c[0x0][0x584] ;  /* 0x0001610000047ab9 */ /* 0x000fe40000000800 */
[----:B-1----:R-:W-:-:S07]  /*0ea0*/  IMAD.U32 R155, RZ, RZ, UR4 ;  /* 0x00000004ff9b7e24 */ /* 0x002fce000f8e00ff */
.L_x_11:
[----:B------:R-:W-:-:S13]  /*0eb0*/  LOP3.LUT P0, RZ, R0, 0xff, RZ, 0xc0, !PT ;  /* 0x000000ff00ff7812 */ /* 0x000fda000780c0ff */
[----:B------:R-:W-:Y:S05]  /*0ec0*/  @!P0 EXIT ;  /* 0x000000000000894d */ /* 0x000fea0003800000 */
[----:B------:R-:W-:Y:S01]  /*0ed0*/  ULDC UR4, c[0x0][0x28c] ;  /* 0x0000a30000047ab9 */ /* 0x000fe20000000800 */
[----:B------:R-:W-:Y:S01]  /*0ee0*/  LOP3.LUT R164, R19, 0x1, RZ, 0xfc, !PT ;  /* 0x0000000113a47812 */ /* 0x000fe200078efcff */
[----:B------:R-:W-:Y:S01]  /*0ef0*/  UIADD3 UR4, UR4, 0x7f, URZ ;  /* 0x0000007f04047890 */ /* 0x000fe2000fffe03f */
[----:B------:R-:W-:Y:S01]  /*0f00*/  UMOV UR38, URZ ;  /* 0x0000003f00267c82 */ /* 0x000fe20008000000 */
[----:B------:R-:W-:Y:S02]  /*0f10*/  UMOV UR39, URZ ;  /* 0x0000003f00277c82 */ /* 0x000fe40008000000 */
[----:B------:R-:W-:-:S04]  /*0f20*/  USHF.R.S32.HI UR5, URZ, 0x1f, UR4 ;  /* 0x0000001f3f057899 */ /* 0x000fc80008011404 */
[----:B------:R-:W-:-:S04]  /*0f30*/  ULEA.HI UR5, UR5, UR4, URZ, 0x7 ;  /* 0x0000000405057291 */ /* 0x000fc8000f8f383f */
[----:B------:R-:W-:-:S12]  /*0f40*/  USHF.R.S32.HI UR40, URZ, 0x7, UR5 ;  /* 0x000000073f287899 */ /* 0x000fd80008011405 */
.L_x_284:
[----:B------:R-:W-:Y:S01]  /*0f50*/  LOP3.LUT R0, R18, 0x80, RZ, 0xc0, !PT ;  /* 0x0000008012007812 */ /* 0x000fe200078ec0ff */
[----:B--2---:R-:W2:Y:S01]  /*0f60*/  S2UR UR7, SR_CgaCtaId ;  /* 0x00000000000779c3 */ /* 0x004ea20000008800 */
[----:B------:R-:W-:Y:S02]  /*0f70*/  UMOV UR6, 0x400 ;  /* 0x0000040000067882 */ /* 0x000fe40000000000 */
[----:B------:R-:W-:-:S06]  /*0f80*/  SHF.R.U32.HI R0, RZ, 0x7, R0 ;  /* 0x00000007ff007819 */ /* 0x000fcc0000011600 */
[----:B---3--:R-:W3:Y:S01]  /*0f90*/  SHFL.IDX PT, R0, R0, RZ, 0x1f ;  /* 0x00001fff00007589 */ /* 0x008ee200000e0000 */
[----:B--2---:R-:W-:Y:S01]  /*0fa0*/  ULEA UR42, UR7, UR6, 0x18 ;  /* 0x00000006072a7291 */ /* 0x004fe2000f8ec03f */
[----:B---3--:R-:W-:-:S13]  /*0fb0*/  R2UR UR4, R0 ;  /* 0x00000000000472ca */ /* 0x008fda00000e0000 */
[----:B------:R-:W-:-:S04]  /*0fc0*/  ULEA.HI UR5, UR4, UR4, URZ, 0x1 ;  /* 0x0000000404057291 */ /* 0x000fc8000f8f083f */
[----:B------:R-:W-:-:S04]  /*0fd0*/  ULOP3.LUT UR5, UR5, 0x7fffe, URZ, 0xc0, !UPT ;  /* 0x0007fffe05057892 */ /* 0x000fc8000f8ec03f */
[----:B------:R-:W-:-:S03]  /*0fe0*/  UIADD3 UR5, UR4, -UR5, URZ ;  /* 0x8000000504057290 */ /* 0x000fc6000fffe03f */
[----:B------:R-:W-:Y:S01]  /*0ff0*/  ULDC UR4, c[0x0][0x28c] ;  /* 0x0000a30000047ab9 */ /* 0x000fe20000000800 */
[----:B------:R-:W-:Y:S01]  /*1000*/  ULEA UR5, UR5, UR42, 0xd ;  /* 0x0000002a05057291 */ /* 0x000fe2000f8e683f */
[----:B------:R-:W-:-:S03]  /*1010*/  ISETP.LT.AND P0, PT, RZ, UR4, PT ;  /* 0x00000004ff007c0c */ /* 0x000fc6000bf01270 */
[----:B------:R-:W-:-:S04]  /*1020*/  UIADD3 UR5, UR5, 0x100, URZ ;  /* 0x0000010005057890 */ /* 0x000fc8000fffe03f */
[----:B------:R-:W-:-:S04]  /*1030*/  USHF.R.U32.HI UR5, URZ, 0x4, UR5 ;  /* 0x000000043f057899 */ /* 0x000fc80008011605 */
[----:B------:R-:W-:Y:S02]  /*1040*/  ULOP3.LUT UR41, UR5, 0x3fff, URZ, 0xc0, !UPT ;  /* 0x00003fff05297892 */ /* 0x000fe4000f8ec03f */
[----:B-1--45:R-:W-:Y:S10]  /*1050*/  @P0 BRA `(.L_x_13) ;  /* 0x0000000000400947 */ /* 0x032ff40003800000 */
[----:B------:R-:W-:Y:S01]  /*1060*/  MOV R0, 0x0 ;  /* 0x0000000000007802 */ /* 0x000fe20000000f00 */
[----:B------:R-:W-:Y:S01]  /*1070*/  ULDC.64 UR4, c[0x4][0x68] ;  /* 0x01001a0000047ab9 */ /* 0x000fe20000000a00 */
[----:B------:R-:W-:Y:S01]  /*1080*/  ULDC.64 UR6, c[0x4][0x8] ;  /* 0x0100020000067ab9 */ /* 0x000fe20000000a00 */
[----:B01----:R-:W-:Y:S01]  /*1090*/  IMAD.U32 R4, RZ, RZ, UR4 ;  /* 0x00000004ff047e24 */ /* 0x003fe2000f8e00ff */
[----:B------:R0:W1:Y:S01]  /*10a0*/  LDC.64 R14, c[0x4][R0] ;  /* 0x01000000000e7b82 */ /* 0x0000620000000a00 */
[----:B------:R-:W-:Y:S01]  /*10b0*/  IMAD.U32 R5, RZ, RZ, UR5 ;  /* 0x00000005ff057e24 */ /* 0x000fe2000f8e00ff */
[----:B------:R-:W-:Y:S01]  /*10c0*/  ULDC.64 UR4, c[0x4][0x70] ;  /* 0x01001c0000047ab9 */ /* 0x000fe20000000a00 */
[----:B------:R-:W-:Y:S01]  /*10d0*/  IMAD.U32 R10, RZ, RZ, UR6 ;  /* 0x00000006ff0a7e24 */ /* 0x000fe2000f8e00ff */
[----:B------:R-:W-:Y:S01]  /*10e0*/  MOV R12, 0x1 ;  /* 0x00000001000c7802 */ /* 0x000fe20000000f00 */
[----:B------:R-:W-:Y:S02]  /*10f0*/  IMAD.U32 R6, RZ, RZ, UR4 ;  /* 0x00000004ff067e24 */ /* 0x000fe4000f8e00ff */
[----:B------:R-:W-:-:S02]  /*1100*/  IMAD.U32 R7, RZ, RZ, UR5 ;  /* 0x00000005ff077e24 */ /* 0x000fc4000f8e00ff */
[----:B------:R-:W-:Y:S02]  /*1110*/  IMAD.U32 R11, RZ, RZ, UR7 ;  /* 0x00000007ff0b7e24 */ /* 0x000fe4000f8e00ff */
[----:B------:R-:W-:Y:S02]  /*1120*/  IMAD.MOV.U32 R8, RZ, RZ, 0x1e1 ;  /* 0x000001e1ff087424 */ /* 0x000fe400078e00ff */
[----:B0-----:R-:W-:-:S07]  /*1130*/  IMAD.MOV.U32 R13, RZ, RZ, RZ ;  /* 0x000000ffff0d7224 */ /* 0x001fce00078e00ff */
[----:B------:R-:W-:-:S07]  /*1140*/  LEPC R20, `(.L_x_13) ;  /* 0x000000001014794e */ /* 0x000fce0000000000 */
[----:B-1---5:R-:W-:Y:S05]  /*1150*/  CALL.ABS.NOINC R14 ;  /* 0x000000000e007343 */ /* 0x022fea0003c00000 */
.L_x_13:
[----:B------:R-:W-:-:S13]  /*1160*/  ISETP.NE.AND P0, PT, R164, 0x3, PT ;  /* 0x00000003a400780c */ /* 0x000fda0003f05270 */
[----:B------:R-:W-:Y:S05]  /*1170*/  @!P0 BRA `(.L_x_14) ;  /* 0x0000000000048947 */ /* 0x000fea0003800000 */
[----:B------:R-:W-:Y:S01]  /*1180*/  BPT.TRAP 0x1 ;  /* 0x000000040000795c */ /* 0x000fe20000300000 */
.L_x_14:
[----:B------:R-:W-:Y:S02]  /*1190*/  IMAD.U32 R3, RZ, RZ, UR39 ;  /* 0x00000027ff037e24 */ /* 0x000fe4000f8e00ff */
[----:B------:R-:W-:-:S03]  /*11a0*/  IMAD.U32 R0, RZ, RZ, UR38 ;  /* 0x00000026ff007e24 */ /* 0x000fc6000f8e00ff */
[----:B------:R-:W-:Y:S02]  /*11b0*/  LEA R3, R3, UR42, 0x3 ;  /* 0x0000002a03037c11 */ /* 0x000fe4000f8e18ff */
[----:B------:R-:W-:-:S04]  /*11c0*/  SHF.L.U32 R0, R0, 0x1f, RZ ;  /* 0x0000001f00007819 */ /* 0x000fc800000006ff */
[----:B------:R2:W3:Y:S01]  /*11d0*/  SYNCS.PHASECHK.TRANS64.TRYWAIT P1, [R3+URZ], R0 ;  /* 0x00000000030075a7 */ /* 0x0004e2000802017f */
[----:B------:R-:W-:Y:S05]  /*11e0*/  @!P0 BRA `(.L_x_15) ;  /* 0x0000000000048947 */ /* 0x000fea0003800000 */
[----:B------:R-:W-:Y:S01]  /*11f0*/  BPT.TRAP 0x1 ;  /* 0x000000040000795c */ /* 0x000fe20000300000 */
.L_x_15:
[----:B---3--:R-:W-:Y:S05]  /*1200*/  @P1 BRA `(.L_x_16) ;  /* 0x0000000000081947 */ /* 0x008fea0003800000 */
[----:B------:R-:W3:Y:S02]  /*1210*/  SYNCS.PHASECHK.TRANS64.TRYWAIT P1, [R3+URZ], R0 ;  /* 0x00000000030075a7 */ /* 0x000ee4000802017f */
[----:B---3--:R-:W-:Y:S05]  /*1220*/  @!P1 BRA `(.L_x_17) ;  /* 0x000000b400dc9947 */ /* 0x008fea0003800000 */
.L_x_16:
[----:B------:R-:W-:-:S04]  /*1230*/  UISETP.LT.AND UP0, UPT, UR40, 0x1, UPT ;  /* 0x000000012800788c */ /* 0x000fc8000bf01270 */
[----:B------:R-:W-:-:S04]  /*1240*/  USEL UR4, UR40, 0x1, UP0 ;  /* 0x0000000128047887 */ /* 0x000fc80008000000 */
[----:B------:R-:W-:-:S06]  /*1250*/  UIADD3 UR4, UR40, -UR4, URZ ;  /* 0x8000000428047290 */ /* 0x000fcc000fffe03f */
[----:B--23--:R-:W-:Y:S01]  /*1260*/  IMAD.U32 R0, RZ, RZ, UR4 ;  /* 0x00000004ff007e24 */ /* 0x00cfe2000f8e00ff */
[----:B------:R-:W-:Y:S05]  /*1270*/  WARPSYNC.ALL ;  /* 0x0000000000007948 */ /* 0x000fea0003800000 */
[----:B------:R-:W-:Y:S01]  /*1280*/  ISETP.GE.AND P1, PT, R0, 0x1, PT ;  /* 0x000000010000780c */ /* 0x000fe20003f26270 */
[----:B------:R-:W-:Y:S01]  /*1290*/  UIADD3 UR4, UR42, 0x50100, URZ ;  /* 0x000501002a047890 */ /* 0x000fe2000fffe03f */
[----:B------:R-:W-:Y:S01]  /*12a0*/  WARPGROUP.ARRIVE ;  /* 0x00000000000079c5 */ /* 0x000fe20000000000 */
[----:B------:R-:W-:Y:S01]  /*12b0*/  UMOV UR9, 0x40000040 ;  /* 0x4000004000097882 */ /* 0x000fe20000000000 */
[----:B------:R-:W-:Y:S01]  /*12c0*/  UMOV UR11, 0x40000040 ;  /* 0x40000040000b7882 */ /* 0x000fe20000000000 */
[----:B------:R-:W-:Y:S01]  /*12d0*/  USHF.R.U32.HI UR4, URZ, 0x4, UR4 ;  /* 0x000000043f047899 */ /* 0x000fe20008011604 */
[----:B------:R-:W-:Y:S01]  /*12e0*/  UMOV UR15, UR11 ;  /* 0x0000000b000f7c82 */ /* 0x000fe20008000000 */
[----:B------:R-:W-:-:S02]  /*12f0*/  UMOV UR13, 0x40000040 ;  /* 0x40000040000d7882 */ /* 0x000fc40000000000 */
[----:B------:R-:W-:Y:S02]  /*1300*/  ULOP3.LUT UR5, UR4, 0x3fff, URZ, 0xc0, !UPT ;  /* 0x00003fff04057892 */ /* 0x000fe4000f8ec03f */
[----:B------:R-:W-:Y:S02]  /*1310*/  ULOP3.LUT UR4, UR41, 0x10000, URZ, 0xfc, !UPT ;  /* 0x0001000029047892 */ /* 0x000fe4000f8efc3f */
[----:B------:R-:W-:Y:S02]  /*1320*/  ULOP3.LUT UR5, UR5, 0x10000, URZ, 0xfc, !UPT ;  /* 0x0001000005057892 */ /* 0x000fe4000f8efc3f */
[----:B------:R-:W-:Y:S02]  /*1330*/  ULEA UR8, UR39, UR4, 0xc ;  /* 0x0000000427087291 */ /* 0x000fe4000f8e603f */
[----:B------:R-:W-:Y:S02]  /*1340*/  ULEA UR6, UR39, UR5, 0xb ;  /* 0x0000000527067291 */ /* 0x000fe4000f8e583f */
[----:B------:R-:W-:-:S05]  /*1350*/  UIADD3 UR12, UR8, 0x400, URZ ;  /* 0x00000400080c7890 */ /* 0x000fca000fffe03f */
[----:B------:R-:W-:Y:S02]  /*1360*/  UMOV UR10, UR6 ;  /* 0x00000006000a7c82 */ /* 0x000fe40008000000 */
[----:B------:R-:W-:Y:S01]  /*1370*/  HGMMA.64x128x16.F32.BF16 R88, gdesc[UR8], RZ, !UPT, gsb0 ;  /* 0x01e00000085879f0 */ /* 0x000fe2000c0018ff */
[----:B------:R-:W-:Y:S02]  /*1380*/  UMOV UR14, UR10 ;  /* 0x0000000a000e7c82 */ /* 0x000fe40008000000 */
[----:B------:R-:W-:Y:S02]  /*1390*/  WARPGROUP.DEPBAR.LE gsb0, 0x0 ;  /* 0x00008000000079c5 */ /* 0x000fe40000010000 */
[----:B------:R-:W-:-:S07]  /*13a0*/  WARPGROUP.ARRIVE ;  /* 0x00000000000079c5 */ /* 0x000fce0000000000 */
[----:B------:R-:W-:Y:S01]  /*13b0*/  HGMMA.64x128x16.F32.BF16 R24, gdesc[UR12], RZ, !UPT, gsb0 ;  /* 0x01e000000c1879f0 */ /* 0x000fe2000c0018ff */
[----:B------:R-:W-:Y:S02]  /*13c0*/  UIADD3 UR12, UR8, 0x2, URZ ;  /* 0x00000002080c7890 */ /* 0x000fe4000fffe03f */
[----:B------:R-:W-:Y:S01]  /*13d0*/  UIADD3 UR14, UR6, 0x2, URZ ;  /* 0x00000002060e7890 */ /* 0x000fe2000fffe03f */
[----:B------:R-:W-:Y:S01]  /*13e0*/  UMOV UR13, 0x40000040 ;  /* 0x40000040000d7882 */ /* 0x000fe20000000000 */
[----:B------:R-:W-:Y:S01]  /*13f0*/  UMOV UR15, 0x40000040 ;  /* 0x40000040000f7882 */ /* 0x000fe20000000000 */
[----:B------:R-:W-:Y:S02]  /*1400*/  WARPGROUP.DEPBAR.LE gsb0, 0x0 ;  /* 0x00008000000079c5 */ /* 0x000fe40000010000 */
[----:B------:R-:W-:-:S06]  /*1410*/  WARPGROUP.ARRIVE ;  /* 0x00000000000079c5 */ /* 0x000fcc0000000000 */
[----:B------:R-:W-:Y:S01]  /*1420*/  HGMMA.64x128x16.F32.BF16 R88, gdesc[UR12], R88, gsb0 ;  /* 0x01e000000c5879f0 */ /* 0x000fe20008001858 */
[----:B------:R-:W-:Y:S01]  /*1430*/  UIADD3 UR12, UR8, 0x402, URZ ;  /* 0x00000402080c7890 */ /* 0x000fe2000fffe03f */
[----:B------:R-:W-:Y:S01]  /*1440*/  UMOV UR13, 0x40000040 ;  /* 0x40000040000d7882 */ /* 0x000fe20000000000 */
[----:B------:R-:W-:Y:S02]  /*1450*/  WARPGROUP.DEPBAR.LE gsb0, 0x0 ;  /* 0x00008000000079c5 */ /* 0x000fe40000010000 */
[----:B------:R-:W-:-:S07]  /*1460*/  WARPGROUP.ARRIVE ;  /* 0x00000000000079c5 */ /* 0x000fce0000000000 */
[----:B------:R-:W-:Y:S01]  /*1470*/  HGMMA.64x128x16.F32.BF16 R24, gdesc[UR12], R24, gsb0 ;  /* 0x01e000000c1879f0 */ /* 0x000fe20008001818 */
        /* <DEDUP_REMOVED lines=71> */
[----:B------:R-:W-:Y:S03]  /*18f0*/  HGMMA.64x128x16.F32.BF16 R24, gdesc[UR12], R24, gsb0 ;  /* 0x01e000000c1879f0 */ /* 0x000fe60008001818 */
[----:B------:R-:W-:Y:S02]  /*1900*/  WARPGROUP.DEPBAR.LE gsb0, 0x0 ;  /* 0x00008000000079c5 */ /* 0x000fe40000010000 */
[----:B------:R-:W-:Y:S05]  /*1910*/  @!P1 BRA `(.L_x_18) ;  /* 0x00000008002c9947 */ /* 0x000fea0003800000 */
[----:B------:R-:W-:-:S04]  /*1920*/  UIADD3 UR6, UR39, 0x1, URZ ;  /* 0x0000000127067890 */ /* 0x000fc8000fffe03f */
[----:B------:R-:W-:-:S04]  /*1930*/  UISETP.NE.AND UP0, UPT, UR6, 0x5, UPT ;  /* 0x000000050600788c */ /* 0x000fc8000bf05270 */
[----:B------:R-:W-:Y:S02]  /*1940*/  USEL UR7, URZ, 0x1, UP0 ;  /* 0x000000013f077887 */ /* 0x000fe40008000000 */
[----:B------:R-:W-:Y:S02]  /*1950*/  USEL UR6, UR6, URZ, UP0 ;  /* 0x0000003f06067287 */ /* 0x000fe40008000000 */
[----:B------:R-:W-:-:S06]  /*1960*/  ULOP3.LUT UR7, UR38, UR7, URZ, 0x3c, !UPT ;  /* 0x0000000726077292 */ /* 0x000fcc000f8e3c3f */
[----:B01----:R-:W-:Y:S01]  /*1970*/  IMAD.U32 R5, RZ, RZ, UR7 ;  /* 0x00000007ff057e24 */ /* 0x003fe2000f8e00ff */
[----:B------:R-:W-:-:S06]  /*1980*/  UMOV UR7, UR39 ;  /* 0x0000002700077c82 */ /* 0x000fcc0008000000 */
.L_x_25:
[----:B01----:R-:W-:Y:S05]  /*1990*/  @!P0 BRA `(.L_x_19) ;  /* 0x0000000000048947 */ /* 0x003fea0003800000 */
[----:B------:R-:W-:Y:S01]  /*19a0*/  BPT.TRAP 0x1 ;  /* 0x000000040000795c */ /* 0x000fe20000300000 */
.L_x_19:
[----:B------:R-:W0:Y:S01]  /*19b0*/  S2UR UR9, SR_CgaCtaId ;  /* 0x00000000000979c3 */ /* 0x000e220000008800 */
[----:B------:R-:W-:Y:S01]  /*19c0*/  UMOV UR8, 0x400 ;  /* 0x0000040000087882 */ /* 0x000fe20000000000 */
[----:B------:R-:W-:Y:S01]  /*19d0*/  SHF.L.U32 R3, R5, 0x1f, RZ ;  /* 0x0000001f05037819 */ /* 0x000fe200000006ff */
[----:B0-----:R-:W-:-:S04]  /*19e0*/  ULEA UR8, UR9, UR8, 0x18 ;  /* 0x0000000809087291 */ /* 0x001fc8000f8ec03f */
[----:B------:R-:W-:-:S09]  /*19f0*/  ULEA UR9, UR6, UR8, 0x3 ;  /* 0x0000000806097291 */ /* 0x000fd2000f8e183f */
[----:B------:R0:W1:Y:S01]  /*1a00*/  SYNCS.PHASECHK.TRANS64.TRYWAIT P1, [UR9], R3 ;  /* 0x00000003ff0075a7 */ /* 0x0000620008020149 */
[----:B------:R-:W-:Y:S05]  /*1a10*/  @!P0 BRA `(.L_x_20) ;  /* 0x0000000000048947 */ /* 0x000fea0003800000 */
[----:B------:R-:W-:Y:S01]  /*1a20*/  BPT.TRAP 0x1 ;  /* 0x000000040000795c */ /* 0x000fe20000300000 */
.L_x_20:
[----:B-1----:R-:W-:Y:S05]  /*1a30*/  @P1 BRA `(.L_x_21) ;  /* 0x0000000000081947 */ /* 0x002fea0003800000 */
[----:B------:R-:W1:Y:S02]  /*1a40*/  SYNCS.PHASECHK.TRANS64.TRYWAIT P1, [UR9], R3 ;  /* 0x00000003ff0075a7 */ /* 0x000e640008020149 */
[----:B-1----:R-:W-:Y:S05]  /*1a50*/  @!P1 BRA `(.L_x_22) ;  /* 0x000000ac00e49947 */ /* 0x002fea0003800000 */
.L_x_21:
[----:B------:R-:W-:Y:S01]  /*1a60*/  ULEA UR12, UR6, UR4, 0xc ;  /* 0x00000004060c7291 */ /* 0x000fe2000f8e603f */
[----:B------:R-:W-:Y:S01]  /*1a70*/  WARPGROUP.ARRIVE ;  /* 0x00000000000079c5 */ /* 0x000fe20000000000 */
[----:B------:R-:W-:Y:S01]  /*1a80*/  ULEA UR10, UR6, UR5, 0xb ;  /* 0x00000005060a7291 */ /* 0x000fe2000f8e583f */
[----:B------:R-:W-:Y:S01]  /*1a90*/  UMOV UR13, 0x40000040 ;  /* 0x40000040000d7882 */ /* 0x000fe20000000000 */
[----:B------:R-:W-:Y:S01]  /*1aa0*/  UMOV UR15, 0x40000040 ;  /* 0x40000040000f7882 */ /* 0x000fe20000000000 */
[----:B------:R-:W-:Y:S01]  /*1ab0*/  UIADD3 UR16, UR12, 0x400, URZ ;  /* 0x000004000c107890 */ /* 0x000fe2000fffe03f */
[----:B------:R-:W-:-:S03]  /*1ac0*/  UMOV UR19, UR15 ;  /* 0x0000000f00137c82 */ /* 0x000fc60008000000 */
[----:B------:R-:W-:Y:S01]  /*1ad0*/  UMOV UR14, UR10 ;  /* 0x0000000a000e7c82 */ /* 0x000fe20008000000 */
[----:B------:R-:W-:Y:S01]  /*1ae0*/  UMOV UR17, 0x40000040 ;  /* 0x4000004000117882 */ /* 0x000fe20000000000 */
[----:B------:R-:W-:Y:S01]  /*1af0*/  HGMMA.64x128x16.F32.BF16 R88, gdesc[UR12], R88, gsb0 ;  /* 0x01e000000c5879f0 */ /* 0x000fe20008001858 */
[----:B------:R-:W-:Y:S02]  /*1b00*/  UMOV UR18, UR14 ;  /* 0x0000000e00127c82 */ /* 0x000fe40008000000 */
        /* <DEDUP_REMOVED lines=89> */
[----:B------:R-:W-:Y:S01]  /*20a0*/  BPT.TRAP 0x1 ;  /* 0x000000040000795c */ /* 0x000fe20000300000 */
.L_x_23:
[----:B------:R-:W-:Y:S01]  /*20b0*/  ULEA UR8, UR7, UR8, 0x3 ;  /* 0x0000000807087291 */ /* 0x000fe2000f8e183f */
[----:B------:R-:W-:-:S03]  /*20c0*/  ISETP.GT.U32.AND P1, PT, R19, 0x1, PT ;  /* 0x000000011300780c */ /* 0x000fc60003f24070 */
[----:B------:R-:W-:-:S04]  /*20d0*/  UIADD3 UR8, UR8, 0x28, URZ ;  /* 0x0000002808087890 */ /* 0x000fc8000fffe03f */
[----:B------:R-:W-:-:S09]  /*20e0*/  UPRMT UR8, URZ, 0x654, UR8 ;  /* 0x000006543f087896 */ /* 0x000fd20008000008 */
[----:B------:R-:W-:Y:S01]  /*20f0*/  SYNCS.ARRIVE.TRANS64.RED.A1T0 RZ, [UR8], RZ ;  /* 0x000000ffffff79a7 */ /* 0x000fe20008100408 */
[----:B------:R-:W-:Y:S05]  /*2100*/  @P1 BRA `(.L_x_24) ;  /* 0x0000000000041947 */ /* 0x000fea0003800000 */
[----:B------:R-:W-:Y:S01]  /*2110*/  BPT.TRAP 0x1 ;  /* 0x000000040000795c */ /* 0x000fe20000300000 */
.L_x_24:
[----:B------:R-:W-:Y:S01]  /*2120*/  UIADD3 UR6, UR6, 0x1, URZ ;  /* 0x0000000106067890 */ /* 0x000fe2000fffe03f */
[C---:B------:R-:W-:Y:S01]  /*2130*/  ISETP.GT.AND P1, PT, R0.reuse, 0x1, PT ;  /* 0x000000010000780c */ /* 0x040fe20003f24270 */
[----:B------:R-:W-:Y:S01]  /*2140*/  UIADD3 UR7, UR7, 0x1, URZ ;  /* 0x0000000107077890 */ /* 0x000fe2000fffe03f */
[----:B------:R-:W-:Y:S01]  /*2150*/  VIADD R0, R0, 0xffffffff ;  /* 0xffffffff00007836 */ /* 0x000fe20000000000 */
[----:B------:R-:W-:Y:S02]  /*2160*/  UISETP.NE.AND UP0, UPT, UR6, 0x5, UPT ;  /* 0x000000050600788c */ /* 0x000fe4000bf05270 */
[----:B------:R-:W-:Y:S02]  /*2170*/  UISETP.NE.AND UP1, UPT, UR7, 0x5, UPT ;  /* 0x000000050700788c */ /* 0x000fe4000bf25270 */
[----:B------:R-:W-:Y:S02]  /*2180*/  USEL UR8, URZ, 0x1, UP0 ;  /* 0x000000013f087887 */ /* 0x000fe40008000000 */
[----:B------:R-:W-:-:S02]  /*2190*/  USEL UR6, UR6, URZ, UP0 ;  /* 0x0000003f06067287 */ /* 0x000fc40008000000 */
[----:B------:R-:W-:Y:S02]  /*21a0*/  USEL UR7, UR7, URZ, UP1 ;  /* 0x0000003f07077287 */ /* 0x000fe40008800000 */
[----:B------:R-:W-:Y:S01]  /*21b0*/  LOP3.LUT R5, R5, UR8, RZ, 0x3c, !PT ;  /* 0x0000000805057c12 */ /* 0x000fe2000f8e3cff */
[----:B------:R-:W-:Y:S09]  /*21c0*/  @P1 BRA `(.L_x_25) ;  /* 0xfffffff400f01947 */ /* 0x000ff2000383ffff */
.L_x_18:
[----:B------:R-:W2:Y:S02]  /*21d0*/  LDC R0, c[0x0][0x28c] ;  /* 0x0000a300ff007b82 */ /* 0x000ea40000000800 */
[----:B--2---:R-:W-:-:S13]  /*21e0*/  ISETP.GE.AND P1, PT, R0, 0x1, PT ;  /* 0x000000010000780c */ /* 0x004fda0003f26270 */
[----:B------:R-:W-:Y:S05]  /*21f0*/  @!P1 BRA `(.L_x_26) ;  /* 0x0000000000489947 */ /* 0x000fea0003800000 */
[----:B------:R-:W-:Y:S05]  /*2200*/  @!P0 BRA `(.L_x_27) ;  /* 0x0000000000048947 */ /* 0x000fea0003800000 */
[----:B------:R-:W-:Y:S01]  /*2210*/  BPT.TRAP 0x1 ;  /* 0x000000040000795c */ /* 0x000fe20000300000 */
.L_x_27:
[----:B------:R-:W2:Y:S01]  /*2220*/  S2UR UR7, SR_CgaCtaId ;  /* 0x00000000000779c3 */ /* 0x000ea20000008800 */
[----:B------:R-:W-:Y:S01]  /*2230*/  UISETP.LT.AND UP0, UPT, UR40, 0x1, UPT ;  /* 0x000000012800788c */ /* 0x000fe2000bf01270 */
[----:B------:R-:W-:-:S03]  /*2240*/  ISETP.GT.U32.AND P0, PT, R19, 0x1, PT ;  /* 0x000000011300780c */ /* 0x000fc60003f04070 */
[----:B------:R-:W-:-:S04]  /*2250*/  USEL UR6, UR40, 0x1, UP0 ;  /* 0x0000000128067887 */ /* 0x000fc80008000000 */
[----:B------:R-:W-:-:S04]  /*2260*/  UIADD3 UR6, UR39, UR40, -UR6 ;  /* 0x0000002827067290 */ /* 0x000fc8000fffe806 */
[----:B------:R-:W-:-:S04]  /*2270*/  UIMAD.WIDE.U32 UR4, UR6, -0x33333333, URZ ;  /* 0xcccccccd060478a5 */ /* 0x000fc8000f8e003f */
[----:B------:R-:W-:-:S03]  /*2280*/  USHF.R.U32.HI UR4, URZ, 0x2, UR5 ;  /* 0x000000023f047899 */ /* 0x000fc60008011605 */
[----:B------:R-:W-:Y:S01]  /*2290*/  UMOV UR5, 0x400 ;  /* 0x0000040000057882 */ /* 0x000fe20000000000 */
[----:B------:R-:W-:Y:S02]  /*22a0*/  UIMAD UR6, UR4, -0x5, UR6 ;  /* 0xfffffffb040678a4 */ /* 0x000fe4000f8e0206 */
[----:B--2---:R-:W-:-:S04]  /*22b0*/  ULEA UR5, UR7, UR5, 0x18 ;  /* 0x0000000507057291 */ /* 0x004fc8000f8ec03f */
[----:B------:R-:W-:-:S04]  /*22c0*/  ULEA UR6, UR6, UR5, 0x3 ;  /* 0x0000000506067291 */ /* 0x000fc8000f8e183f */
[----:B------:R-:W-:-:S04]  /*22d0*/  UIADD3 UR6, UR6, 0x28, URZ ;  /* 0x0000002806067890 */ /* 0x000fc8000fffe03f */
[----:B------:R-:W-:-:S09]  /*22e0*/  UPRMT UR6, URZ, 0x654, UR6 ;  /* 0x000006543f067896 */ /* 0x000fd20008000006 */
[----:B------:R-:W-:Y:S01]  /*22f0*/  SYNCS.ARRIVE.TRANS64.RED.A1T0 RZ, [UR6], RZ ;  /* 0x000000ffffff79a7 */ /* 0x000fe20008100406 */
[----:B------:R-:W-:Y:S05]  /*2300*/  @P0 BRA `(.L_x_26) ;  /* 0x0000000000040947 */ /* 0x000fea0003800000 */
[----:B------:R-:W-:Y:S01]  /*2310*/  BPT.TRAP 0x1 ;  /* 0x000000040000795c */ /* 0x000fe20000300000 */
.L_x_26:
[----:B------:R-:W2:Y:S01]  /*2320*/  LDC R6, c[0x0][0x288] ;  /* 0x0000a200ff067b82 */ /* 0x000ea20000000800 */
[C---:B01----:R-:W-:Y:S01]  /*2330*/  LOP3.LUT R4, R18.reuse, 0x60, RZ, 0xc0, !PT ;  /* 0x0000006012047812 */ /* 0x043fe200078ec0ff */
[----:B------:R-:W-:Y:S01]  /*2340*/  IMAD.SHL.U32 R13, R153, 0x80, RZ ;  /* 0x00000080990d7824 */ /* 0x000fe200078e00ff */
[----:B------:R-:W-:Y:S01]  /*2350*/  UIADD3 UR39, UR40, UR39, URZ ;  /* 0x0000002728277290 */ /* 0x000fe2000fffe03f */
[----:B------:R-:W-:Y:S01]  /*2360*/  SHF.R.U32.HI R3, RZ, 0x2, R18 ;  /* 0x00000002ff037819 */ /* 0x000fe20000011612 */
[----:B------:R-:W-:Y:S01]  /*2370*/  ULDC UR7, c[0x0][0x284] ;  /* 0x0000a10000077ab9 */ /* 0x000fe20000000800 */
[----:B------:R-:W-:Y:S01]  /*2380*/  SHF.R.U32.HI R10, RZ, 0x1, R4 ;  /* 0x00000001ff0a7819 */ /* 0x000fe20000011604 */
[----:B------:R-:W-:Y:S01]  /*2390*/  UISETP.GT.U32.AND UP0, UPT, UR39, 0x4, UPT ;  /* 0x000000042700788c */ /* 0x000fe2000bf04070 */
[----:B------:R-:W-:Y:S01]  /*23a0*/  LOP3.LUT R4, R18, 0x3, RZ, 0xc0, !PT ;  /* 0x0000000312047812 */ /* 0x000fe200078ec0ff */
[----:B------:R-:W-:Y:S01]  /*23b0*/  UISETP.GE.U32.AND UP1, UPT, UR40, 0x5, UPT ;  /* 0x000000052800788c */ /* 0x000fe2000bf26070 */
[----:B------:R-:W-:Y:S01]  /*23c0*/  LOP3.LUT R0, R22, 0x1, RZ, 0xc0, !PT ;  /* 0x0000000116007812 */ /* 0x000fe200078ec0ff */
[----:B------:R-:W-:Y:S01]  /*23d0*/  UISETP.LT.U32.AND UP0, UPT, UR40, 0x5, UP0 ;  /* 0x000000052800788c */ /* 0x000fe20008701070 */
[----:B------:R-:W-:Y:S01]  /*23e0*/  SHF.L.U32 R15, R152, 0x8, RZ ;  /* 0x00000008980f7819 */ /* 0x000fe200000006ff */
[----:B------:R-:W-:Y:S01]  /*23f0*/  ULDC.64 UR8, c[0x0][0x5d0] ;  /* 0x0001740000087ab9 */ /* 0x000fe20000000a00 */
[----:B------:R-:W-:Y:S01]  /*2400*/  LOP3.LUT R3, R3, 0x7, RZ, 0xc0, !PT ;  /* 0x0000000703037812 */ /* 0x000fe200078ec0ff */
[----:B------:R-:W-:Y:S01]  /*2410*/  IMAD.SHL.U32 R8, R0, 0x40, RZ ;  /* 0x0000004000087824 */ /* 0x000fe200078e00ff */
[----:B------:R-:W-:Y:S01]  /*2420*/  SHF.R.S32.HI R21, RZ, 0x1f, R23 ;  /* 0x0000001fff157819 */ /* 0x000fe20000011417 */
[----:B------:R-:W-:Y:S01]  /*2430*/  UIMAD.WIDE.U32 UR4, UR39, -0x33333333, URZ ;  /* 0xcccccccd270478a5 */ /* 0x000fe2000f8e003f */
[--C-:B------:R-:W-:Y:S01]  /*2440*/  IADD3 R5, RZ, -R10, -R3.reuse ;  /* 0x8000000aff057210 */ /* 0x100fe20007ffe803 */
[----:B------:R-:W-:Y:S01]  /*2450*/  USEL UR6, URZ, 0x1, !UP0 ;  /* 0x000000013f067887 */ /* 0x000fe2000c000000 */
[----:B------:R-:W-:Y:S01]  /*2460*/  LOP3.LUT R3, R8, 0x40, R3, 0xe2, !PT ;  /* 0x0000004008037812 */ /* 0x000fe200078ee203 */
[----:B------:R-:W-:Y:S01]  /*2470*/  IMAD.WIDE R8, R152, 0x100, RZ ;  /* 0x0000010098087825 */ /* 0x000fe200078e02ff */
[----:B------:R-:W-:Y:S01]  /*2480*/  USHF.R.U32.HI UR4, URZ, 0x2, UR5 ;  /* 0x000000023f047899 */ /* 0x000fe20008011605 */
[----:B--2---:R-:W-:-:S02]  /*2490*/  ISETP.GE.AND P0, PT, R13, R6, PT ;  /* 0x000000060d00720c */ /* 0x004fc40003f06270 */
[----:B------:R-:W-:Y:S01]  /*24a0*/  IMAD R12, R4, -0x2, R6 ;  /* 0xfffffffe040c7824 */ /* 0x000fe200078e0206 */
[----:B------:R-:W-:Y:S01]  /*24b0*/  ULOP3.LUT UR38, UR38, UR6, URZ, 0x3c, !UPT ;  /* 0x0000000626267292 */ /* 0x000fe2000f8e3c3f */
[----:B------:R-:W-:Y:S01]  /*24c0*/  IMAD.SHL.U32 R6, R18, 0x2, RZ ;  /* 0x0000000212067824 */ /* 0x000fe200078e00ff */
[----:B------:R-:W-:Y:S01]  /*24d0*/  ISETP.GE.OR P0, PT, R15, UR7, P0 ;  /* 0x000000070f007c0c */ /* 0x000fe20008706670 */
[----:B------:R-:W-:Y:S01]  /*24e0*/  IMAD R4, R21, UR8, RZ ;  /* 0x0000000815047c24 */ /* 0x000fe2000f8e02ff */
[----:B------:R-:W-:Y:S01]  /*24f0*/  LOP3.LUT R153, R8, R3, R10, 0xfe, !PT ;  /* 0x0000000308997212 */ /* 0x000fe200078efe0a */
[----:B------:R-:W-:Y:S01]  /*2500*/  IMAD R0, R0, -0x40, R5 ;  /* 0xffffffc000007824 */ /* 0x000fe200078e0205 */
[----:B------:R-:W-:Y:S01]  /*2510*/  LOP3.LUT R6, R13, 0x6, R6, 0xf8, !PT ;  /* 0x000000060d067812 */ /* 0x000fe200078ef806 */
[----:B------:R-:W-:Y:S01]  /*2520*/  IMAD R11, R23, UR9, R4 ;  /* 0x00000009170b7c24 */ /* 0x000fe2000f8e0204 */
[----:B------:R-:W-:Y:S01]  /*2530*/  UIMAD UR39, UR4, -0x5, UR39 ;  /* 0xfffffffb042778a4 */ /* 0x000fe2000f8e0227 */
[----:B------:R-:W-:Y:S01]  /*2540*/  IMAD.MOV.U32 R152, RZ, RZ, -0x1 ;  /* 0xffffffffff987424 */ /* 0x000fe200078e00ff */
[----:B------:R-:W-:Y:S01]  /*2550*/  SHF.R.S32.HI R7, RZ, 0x1f, R6 ;  /* 0x0000001fff077819 */ /* 0x000fe20000011406 */
[----:B------:R-:W-:Y:S01]  /*2560*/  @UP1 ULOP3.LUT UR38, UR38, 0x1, UR4, 0x78, !UPT ;  /* 0x0000000126261892 */ /* 0x000fe2000f8e7804 */
[----:B------:R-:W-:Y:S01]  /*2570*/  IADD3 R3, -R15, UR7, R0 ;  /* 0x000000070f037c10 */ /* 0x000fe2000fffe100 */
[----:B------:R-:W-:-:S02]  /*2580*/  IMAD.IADD R0, R12, 0x1, -R13 ;  /* 0x000000010c007824 */ /* 0x000fc400078e0a0d */
[----:B------:R-:W-:-:S04]  /*2590*/  IMAD.WIDE.U32 R4, R23, UR8, R6 ;  /* 0x0000000817047c25 */ /* 0x000fc8000f8e0006 */
[----:B------:R-:W-:Y:S02]  /*25a0*/  IMAD.IADD R11, R5, 0x1, R11 ;  /* 0x00000001050b7824 */ /* 0x000fe400078e020b */
[----:B------:R-:W-:Y:S01]  /*25b0*/  IMAD.MOV.U32 R10, RZ, RZ, R4 ;  /* 0x000000ffff0a7224 */ /* 0x000fe200078e0004 */
[----:B------:R-:W-:Y:S06]  /*25c0*/  @P0 BRA `(.L_x_28) ;  /* 0x00000084006c0947 */ /* 0x000fec0003800000 */
[----:B------:R-:W0:Y:S01]  /*25d0*/  LDC.64 R4, c[0x0][0x5c8] ;  /* 0x00017200ff047b82 */ /* 0x000e220000000a00 */
[----:B-----5:R-:W-:Y:S01]  /*25e0*/  FSETP.NEU.AND P0, PT, R155, RZ, PT ;  /* 0x000000ff9b00720b */ /* 0x020fe20003f0d000 */
[----:B------:R-:W-:Y:S01]  /*25f0*/  BSSY B0, `(.L_x_28) ;  /* 0x0000858000007945 */ /* 0x000fe20003800000 */
[----:B------:R-:W-:-:S04]  /*2600*/  ISETP.GT.AND P3, PT, R3, RZ, PT ;  /* 0x000000ff0300720c */ /* 0x000fc80003f64270 */
[----:B------:R-:W-:Y:S01]  /*2610*/  ISETP.GT.AND P1, PT, R0, RZ, P3 ;  /* 0x000000ff0000720c */ /* 0x000fe20001f24270 */
[-C--:B0-----:R-:W-:Y:S02]  /*2620*/  IMAD R12, R9, R4.reuse, RZ ;  /* 0x00000004090c7224 */ /* 0x081fe400078e02ff */
[----:B------:R-:W-:-:S04]  /*2630*/  IMAD.WIDE.U32 R166, R153, R4, R10 ;  /* 0x0000000499a67225 */ /* 0x000fc800078e000a */
[----:B------:R-:W-:-:S04]  /*2640*/  IMAD R11, R153, R5, R12 ;  /* 0x00000005990b7224 */ /* 0x000fc800078e020c */
[----:B------:R-:W-:Y:S01]  /*2650*/  IMAD.IADD R169, R167, 0x1, R11 ;  /* 0x00000001a7a97824 */ /* 0x000fe200078e020b */
[----:B------:R-:W-:Y:S06]  /*2660*/  @!P0 BRA `(.L_x_29) ;  /* 0x00000060000c8947 */ /* 0x000fec0003800000 */
[----:B------:R-:W0:Y:S01]  /*2670*/  LDC.64 R12, c[0x0][0x5b8] ;  /* 0x00016e00ff0c7b82 */ /* 0x000e220000000a00 */
[----:B------:R-:W-:-:S07]  /*2680*/  ULDC.64 UR4, c[0x0][0x5c0] ;  /* 0x0001700000047ab9 */ /* 0x000fce0000000a00 */
[----:B------:R-:W1:Y:S08]  /*2690*/  LDC.64 R14, c[0x0][0x5b0] ;  /* 0x00016c00ff0e7b82 */ /* 0x000e700000000a00 */
[----:B------:R-:W2:Y:S01]  /*26a0*/  LDC.64 R10, c[0x0][0x5a8] ;  /* 0x00016a00ff0a7b82 */ /* 0x000ea20000000a00 */
[----:B0-----:R-:W-:-:S04]  /*26b0*/  IMAD R20, R21, R12, RZ ;  /* 0x0000000c15147224 */ /* 0x001fc800078e02ff */
[C---:B------:R-:W-:Y:S02]  /*26c0*/  IMAD R13, R23.reuse, R13, R20 ;  /* 0x0000000d170d7224 */ /* 0x040fe400078e0214 */
[----:B------:R-:W-:-:S04]  /*26d0*/  IMAD.WIDE.U32 R20, R23, R12, R6 ;  /* 0x0000000c17147225 */ /* 0x000fc800078e0006 */
[----:B-1----:R-:W-:Y:S02]  /*26e0*/  IMAD R156, R9, R14, RZ ;  /* 0x0000000e099c7224 */ /* 0x002fe400078e02ff */
[----:B------:R-:W-:Y:S02]  /*26f0*/  IMAD.IADD R157, R21, 0x1, R13 ;  /* 0x00000001159d7824 */ /* 0x000fe400078e020d */
[----:B------:R-:W-:Y:S02]  /*2700*/  IMAD R167, R153, R15, R156 ;  /* 0x0000000f99a77224 */ /* 0x000fe400078e029c */
[----:B------:R-:W-:-:S04]  /*2710*/  IMAD.MOV.U32 R156, RZ, RZ, R20 ;  /* 0x000000ffff9c7224 */ /* 0x000fc800078e0014 */
[----:B------:R-:W-:-:S04]  /*2720*/  IMAD.WIDE.U32 R158, R153, R14, R156 ;  /* 0x0000000e999e7225 */ /* 0x000fc800078e009c */
[----:B------:R-:W-:Y:S01]  /*2730*/  IMAD.IADD R159, R159, 0x1, R167 ;  /* 0x000000019f9f7824 */ /* 0x000fe200078e02a7 */
[----:B--2---:R-:W-:-:S04]  /*2740*/  LEA R160, P0, R158, R10, 0x1 ;  /* 0x0000000a9ea07211 */ /* 0x004fc800078008ff */
[----:B------:R-:W-:-:S05]  /*2750*/  LEA.HI.X R161, R158, R11, R159, 0x1, P0 ;  /* 0x0000000b9ea17211 */ /* 0x000fca00000f0c9f */
[----:B------:R-:W2:Y:S01]  /*2760*/  @P1 LDG.E.LTC128B.U16 R165, desc[UR36][R160.64] ;  /* 0x00000024a0a51981 */ /* 0x000ea2000c1e1520 */
[----:B------:R-:W-:Y:S01]  /*2770*/  IMAD.WIDE.U32 R162, R153, R14, R6 ;  /* 0x0000000e99a27225 */ /* 0x000fe200078e0006 */
[----:B------:R-:W-:Y:S01]  /*2780*/  ISETP.GT.AND P2, PT, R0, 0x1, P3 ;  /* 0x000000010000780c */ /* 0x000fe20001f44270 */
[----:B------:R-:W-:Y:S03]  /*2790*/  BSSY B1, `(.L_x_30) ;  /* 0x0000012000017945 */ /* 0x000fe60003800000 */
[----:B------:R-:W-:-:S03]  /*27a0*/  IADD3 R163, R167, R163, RZ ;  /* 0x000000a3a7a37210 */ /* 0x000fc60007ffe0ff */
[----:B------:R-:W-:-:S04]  /*27b0*/  IMAD.WIDE.U32 R162, R23, R12, R162 ;  /* 0x0000000c17a27225 */ /* 0x000fc800078e00a2 */
[----:B--2---:R-:W-:-:S04]  /*27c0*/  IMAD.U32 R158, R165, 0x10000, RZ ;  /* 0x00010000a59e7824 */ /* 0x004fc800078e00ff */
[----:B------:R-:W-:Y:S01]  /*27d0*/  FMUL R159, R158, R155 ;  /* 0x0000009b9e9f7220 */ /* 0x000fe20000400000 */
[----:B------:R-:W-:-:S03]  /*27e0*/  LEA R158, P0, R166, UR4, 0x1 ;  /* 0x00000004a69e7c11 */ /* 0x000fc6000f8008ff */
[----:B------:R-:W-:Y:S01]  /*27f0*/  FFMA R159, R88, R154, R159 ;  /* 0x0000009a589f7223 */ /* 0x000fe2000000009f */
[----:B------:R-:W-:-:S04]  /*2800*/  IMAD.IADD R88, R13, 0x1, R163 ;  /* 0x000000010d587824 */ /* 0x000fc800078e02a3 */
[----:B------:R-:W-:Y:S02]  /*2810*/  F2FP.BF16.F32.PACK_AB R161, RZ, R159 ;  /* 0x0000009fffa1723e */ /* 0x000fe400000010ff */
[----:B------:R-:W-:Y:S02]  /*2820*/  LEA.HI.X R159, R166, UR5, R169, 0x1, P0 ;  /* 0x00000005a69f7c11 */ /* 0x000fe400080f0ca9 */
[----:B------:R-:W-:Y:S02]  /*2830*/  PRMT R163, R161, 0x7610, R163 ;  /* 0x00007610a1a37816 */ /* 0x000fe400000000a3 */
[----:B------:R-:W-:-:S03]  /*2840*/  LEA R160, P0, R162, R10, 0x1 ;  /* 0x0000000aa2a07211 */ /* 0x000fc600078008ff */
[----:B------:R0:W-:Y:S01]  /*2850*/  @P1 STG.E.U16 desc[UR36][R158.64], R163 ;  /* 0x000000a39e001986 */ /* 0x0001e2000c101524 */
[----:B------:R-:W-:Y:S01]  /*2860*/  LEA.HI.X R161, R162, R11, R88, 0x1, P0 ;  /* 0x0000000ba2a17211 */ /* 0x000fe200000f0c58 */
[C---:B------:R-:W-:Y:S01]  /*2870*/  IMAD.SHL.U32 R162, R14.reuse, 0x8, RZ ;  /* 0x000000080ea27824 */ /* 0x040fe200078e00ff */
[----:B0-----:R-:W-:Y:S01]  /*2880*/  SHF.L.U64.HI R163, R14, 0x3, R15 ;  /* 0x000000030ea37819 */ /* 0x001fe2000001020f */
[----:B------:R-:W-:Y:S06]  /*2890*/  @!P2 BRA `(.L_x_31) ;  /* 0x000000000004a947 */ /* 0x000fec0003800000 */
[----:B------:R0:W5:Y:S02]  /*28a0*/  LDG.E.LTC128B.U16 R165, desc[UR36][R160.64+0x2] ;  /* 0x00000224a0a57981 */ /* 0x000164000c1e1520 */
.L_x_31:
[----:B------:R-:W-:Y:S05]  /*28b0*/  BSYNC B1 ;  /* 0x0000000000017941 */ /* 0x000fea0003800000 */
.L_x_30:
[----:B-----5:R-:W-:Y:S01]  /*28c0*/  IMAD.U32 R88, R165, 0x10000, RZ ;  /* 0x00010000a5587824 */ /* 0x020fe200078e00ff */
[----:B------:R-:W-:Y:S01]  /*28d0*/  ISETP.GT.AND P0, PT, R3, 0x8, PT ;  /* 0x000000080300780c */ /* 0x000fe20003f04270 */
[----:B------:R-:W-:Y:S01]  /*28e0*/  IMAD.WIDE.U32 R170, R153, R14, R162 ;  /* 0x0000000e99aa7225 */ /* 0x000fe200078e00a2 */
[----:B------:R-:W-:-:S03]  /*28f0*/  PRMT R172, R165, 0x7610, R172 ;  /* 0x00007610a5ac7816 */ /* 0x000fc600000000ac */
[----:B------:R-:W-:Y:S01]  /*2900*/  FMUL R88, R88, R155 ;  /* 0x0000009b58587220 */ /* 0x000fe20000400000 */
[----:B------:R-:W-:Y:S01]  /*2910*/  ISETP.GT.AND P1, PT, R0, RZ, P0 ;  /* 0x000000ff0000720c */ /* 0x000fe20000724270 */
[----:B------:R-:W-:Y:S01]  /*2920*/  IMAD.IADD R169, R167, 0x1, R171 ;  /* 0x00000001a7a97824 */ /* 0x000fe200078e02ab */
[----:B------:R-:W-:Y:S01]  /*2930*/  IADD3 R166, P4, R20, R170, RZ ;  /* 0x000000aa14a67210 */ /* 0x000fe20007f9e0ff */
[----:B------:R-:W-:-:S04]  /*2940*/  FFMA R89, R89, R154, R88 ;  /* 0x0000009a59597223 */ /* 0x000fc80000000058 */
[----:B------:R-:W-:Y:S01]  /*2950*/  IMAD.X R167, R169, 0x1, R157, P4 ;  /* 0x00000001a9a77824 */ /* 0x000fe200020e069d */
[----:B------:R-:W-:Y:S02]  /*2960*/  F2FP.BF16.F32.PACK_AB R168, RZ, R89 ;  /* 0x00000059ffa8723e */ /* 0x000fe400000010ff */
[----:B------:R-:W-:Y:S02]  /*2970*/  LEA R88, P4, R166, R10, 0x1 ;  /* 0x0000000aa6587211 */ /* 0x000fe400078808ff */
[----:B------:R-:W-:Y:S02]  /*2980*/  PRMT R171, R168, 0x7610, R171 ;  /* 0x00007610a8ab7816 */ /* 0x000fe400000000ab */
[----:B------:R-:W-:-:S03]  /*2990*/  LEA.HI.X R89, R166, R11, R167, 0x1, P4 ;  /* 0x0000000ba6597211 */ /* 0x000fc600020f0ca7 */
[----:B------:R1:W-:Y:S04]  /*29a0*/  @P2 STG.E.U16 desc[UR36][R158.64+0x2], R171 ;  /* 0x000002ab9e002986 */ /* 0x0003e8000c101524 */
[----:B------:R2:W3:Y:S01]  /*29b0*/  @P1 LDG.E.LTC128B.U16 R172, desc[UR36][R88.64] ;  /* 0x0000002458ac1981 */ /* 0x0004e2000c1e1520 */
[----:B------:R-:W-:Y:S01]  /*29c0*/  IMAD.SHL.U32 R165, R4, 0x10, RZ ;  /* 0x0000001004a57824 */ /* 0x000fe200078e00ff */
[----:B------:R-:W-:Y:S01]  /*29d0*/  IADD3 R170, P2, R6, R170, RZ ;  /* 0x000000aa06aa7210 */ /* 0x000fe20007f5e0ff */
[----:B------:R-:W-:Y:S03]  /*29e0*/  BSSY B1, `(.L_x_32) ;  /* 0x0000011000017945 */ /* 0x000fe60003800000 */
[----:B------:R-:W-:Y:S01]  /*29f0*/  IADD3 R168, P4, R165, R158, RZ ;  /* 0x0000009ea5a87210 */ /* 0x000fe20007f9e0ff */
[----:B-1----:R-:W-:Y:S01]  /*2a00*/  IMAD.X R171, R7, 0x1, R169, P2 ;  /* 0x0000000107ab7824 */ /* 0x002fe200010e06a9 */
[----:B------:R-:W-:Y:S01]  /*2a10*/  ISETP.GT.AND P2, PT, R0, 0x1, P0 ;  /* 0x000000010000780c */ /* 0x000fe20000744270 */
[----:B------:R-:W-:-:S03]  /*2a20*/  IMAD.WIDE.U32 R170, R23, R12, R170 ;  /* 0x0000000c17aa7225 */ /* 0x000fc600078e00aa */
[----:B--2---:R-:W-:Y:S01]  /*2a30*/  LEA R88, P5, R170, R10, 0x1 ;  /* 0x0000000aaa587211 */ /* 0x004fe200078a08ff */
[----:B---3--:R-:W-:-:S04]  /*2a40*/  IMAD.U32 R166, R172, 0x10000, RZ ;  /* 0x00010000aca67824 */ /* 0x008fc800078e00ff */
[----:B------:R-:W-:Y:S01]  /*2a50*/  FMUL R167, R166, R155 ;  /* 0x0000009ba6a77220 */ /* 0x000fe20000400000 */
[----:B------:R-:W-:-:S03]  /*2a60*/  IMAD.IADD R166, R13, 0x1, R171 ;  /* 0x000000010da67824 */ /* 0x000fc600078e02ab */
[----:B------:R-:W-:Y:S01]  /*2a70*/  FFMA R90, R90, R154, R167 ;  /* 0x0000009a5a5a7223 */ /* 0x000fe200000000a7 */
[----:B------:R-:W-:Y:S02]  /*2a80*/  SHF.L.U64.HI R167, R4, 0x4, R5 ;  /* 0x0000000404a77819 */ /* 0x000fe40000010205 */
[----:B------:R-:W-:Y:S02]  /*2a90*/  LEA.HI.X R89, R170, R11, R166, 0x1, P5 ;  /* 0x0000000baa597211 */ /* 0x000fe400028f0ca6 */
[----:B------:R-:W-:Y:S02]  /*2aa0*/  F2FP.BF16.F32.PACK_AB R90, RZ, R90 ;  /* 0x0000005aff5a723e */ /* 0x000fe400000010ff */
[----:B------:R-:W-:-:S05]  /*2ab0*/  IADD3.X R169, R167, R159, RZ, P4, !PT ;  /* 0x0000009fa7a97210 */ /* 0x000fca00027fe4ff */
[----:B------:R1:W-:Y:S01]  /*2ac0*/  @P1 STG.E.U16 desc[UR36][R168.64], R90 ;  /* 0x0000005aa8001986 */ /* 0x0003e2000c101524 */
[----:B------:R-:W-:Y:S05]  /*2ad0*/  @!P2 BRA `(.L_x_33) ;  /* 0x000000000004a947 */ /* 0x000fea0003800000 */
[----:B------:R2:W5:Y:S02]  /*2ae0*/  LDG.E.LTC128B.U16 R172, desc[UR36][R88.64+0x2] ;  /* 0x0000022458ac7981 */ /* 0x000564000c1e1520 */
.L_x_33:
[----:B------:R-:W-:Y:S05]  /*2af0*/  BSYNC B1 ;  /* 0x0000000000017941 */ /* 0x000fea0003800000 */
.L_x_32:
[----:B-1---5:R-:W-:Y:S01]  /*2b00*/  IMAD.U32 R90, R172, 0x10000, RZ ;  /* 0x00010000ac5a7824 */ /* 0x022fe200078e00ff */
[----:B------:R-:W-:Y:S01]  /*2b10*/  ISETP.GT.AND P1, PT, R0, 0x8, P3 ;  /* 0x000000080000780c */ /* 0x000fe20001f24270 */
[----:B------:R-:W-:Y:S02]  /*2b20*/  BSSY B1, `(.L_x_34) ;  /* 0x000000a000017945 */ /* 0x000fe40003800000 */
[----:B------:R-:W-:-:S04]  /*2b30*/  FMUL R90, R90, R155 ;  /* 0x0000009b5a5a7220 */ /* 0x000fc80000400000 */
[----:B------:R-:W-:Y:S01]  /*2b40*/  FFMA R90, R91, R154, R90 ;  /* 0x0000009a5b5a7223 */ /* 0x000fe2000000005a */
[----:B------:R-:W-:-:S04]  /*2b50*/  @P2 IMAD.MOV.U32 R91, RZ, RZ, R169 ;  /* 0x000000ffff5b2224 */ /* 0x000fc800078e00a9 */
[----:B------:R-:W-:-:S04]  /*2b60*/  F2FP.BF16.F32.PACK_AB R90, RZ, R90 ;  /* 0x0000005aff5a723e */ /* 0x000fc800000010ff */
[----:B------:R-:W-:Y:S01]  /*2b70*/  PRMT R166, R90, 0x7610, R166 ;  /* 0x000076105aa67816 */ /* 0x000fe200000000a6 */
[----:B------:R-:W-:-:S05]  /*2b80*/  @P2 IMAD.MOV.U32 R90, RZ, RZ, R168 ;  /* 0x000000ffff5a2224 */ /* 0x000fca00078e00a8 */
[----:B------:R1:W-:Y:S01]  /*2b90*/  @P2 STG.E.U16 desc[UR36][R90.64+0x2], R166 ;  /* 0x000002a65a002986 */ /* 0x0003e2000c101524 */
[----:B------:R-:W-:Y:S05]  /*2ba0*/  @!P1 BRA `(.L_x_35) ;  /* 0x0000000000049947 */ /* 0x000fea0003800000 */
[----:B------:R3:W5:Y:S02]  /*2bb0*/  LDG.E.LTC128B.U16 R172, desc[UR36][R160.64+0x10] ;  /* 0x00001024a0ac7981 */ /* 0x000764000c1e1520 */
.L_x_35:
[----:B------:R-:W-:Y:S05]  /*2bc0*/  BSYNC B1 ;  /* 0x0000000000017941 */ /* 0x000fea0003800000 */
.L_x_34:
[----:B-1---5:R-:W-:Y:S01]  /*2bd0*/  IMAD.U32 R90, R172, 0x10000, RZ ;  /* 0x00010000ac5a7824 */ /* 0x022fe200078e00ff */
[----:B------:R-:W-:Y:S01]  /*2be0*/  ISETP.GT.AND P2, PT, R0, 0x9, P3 ;  /* 0x000000090000780c */ /* 0x000fe20001f44270 */
[----:B------:R-:W-:Y:S02]  /*2bf0*/  BSSY B1, `(.L_x_36) ;  /* 0x000000a000017945 */ /* 0x000fe40003800000 */
[----:B------:R-:W-:Y:S01]  /*2c00*/  FMUL R91, R90, R155 ;  /* 0x0000009b5a5b7220 */ /* 0x000fe20000400000 */
[----:B------:R-:W-:-:S03]  /*2c10*/  @P1 IMAD.MOV.U32 R90, RZ, RZ, R158 ;  /* 0x000000ffff5a1224 */ /* 0x000fc600078e009e */
[----:B------:R-:W-:-:S05]  /*2c20*/  FFMA R91, R92, R154, R91 ;  /* 0x0000009a5c5b7223 */ /* 0x000fca000000005b */
[----:B------:R-:W-:-:S04]  /*2c30*/  F2FP.BF16.F32.PACK_AB R91, RZ, R91 ;  /* 0x0000005bff5b723e */ /* 0x000fc800000010ff */
[----:B------:R-:W-:Y:S01]  /*2c40*/  PRMT R92, R91, 0x7610, R92 ;  /* 0x000076105b5c7816 */ /* 0x000fe2000000005c */
[----:B------:R-:W-:-:S05]  /*2c50*/  @P1 IMAD.MOV.U32 R91, RZ, RZ, R159 ;  /* 0x000000ffff5b1224 */ /* 0x000fca00078e009f */
[----:B------:R1:W-:Y:S01]  /*2c60*/  @P1 STG.E.U16 desc[UR36][R90.64+0x10], R92 ;  /* 0x0000105c5a001986 */ /* 0x0003e2000c101524 */
[----:B------:R-:W-:Y:S05]  /*2c70*/  @!P2 BRA `(.L_x_37) ;  /* 0x000000000004a947 */ /* 0x000fea0003800000 */
[----:B------:R4:W5:Y:S02]  /*2c80*/  LDG.E.LTC128B.U16 R172, desc[UR36][R160.64+0x12] ;  /* 0x00001224a0ac7981 */ /* 0x000964000c1e1520 */
.L_x_37:
[----:B------:R-:W-:Y:S05]  /*2c90*/  BSYNC B1 ;  /* 0x0000000000017941 */ /* 0x000fea0003800000 */
.L_x_36:
[----:B-1---5:R-:W-:Y:S01]  /*2ca0*/  IMAD.U32 R90, R172, 0x10000, RZ ;  /* 0x00010000ac5a7824 */ /* 0x022fe200078e00ff */
[----:B------:R-:W-:Y:S01]  /*2cb0*/  ISETP.GT.AND P1, PT, R0, 0x8, P0 ;  /* 0x000000080000780c */ /* 0x000fe20000724270 */
[----:B------:R-:W-:Y:S01]  /*2cc0*/  @P2 IMAD.MOV.U32 R91, RZ, RZ, R159 ;  /* 0x000000ffff5b2224 */ /* 0x000fe200078e009f */
[----:B------:R-:W-:Y:S01]  /*2cd0*/  BSSY B1, `(.L_x_38) ;  /* 0x0000009000017945 */ /* 0x000fe20003800000 */
[----:B------:R-:W-:-:S04]  /*2ce0*/  FMUL R90, R90, R155 ;  /* 0x0000009b5a5a7220 */ /* 0x000fc80000400000 */
[----:B------:R-:W-:-:S05]  /*2cf0*/  FFMA R90, R93, R154, R90 ;  /* 0x0000009a5d5a7223 */ /* 0x000fca000000005a */
[----:B------:R-:W-:-:S04]  /*2d00*/  F2FP.BF16.F32.PACK_AB R90, RZ, R90 ;  /* 0x0000005aff5a723e */ /* 0x000fc800000010ff */
[----:B------:R-:W-:Y:S01]  /*2d10*/  PRMT R92, R90, 0x7610, R92 ;  /* 0x000076105a5c7816 */ /* 0x000fe2000000005c */
[----:B------:R-:W-:-:S05]  /*2d20*/  @P2 IMAD.MOV.U32 R90, RZ, RZ, R158 ;  /* 0x000000ffff5a2224 */ /* 0x000fca00078e009e */
[----:B------:R1:W-:Y:S01]  /*2d30*/  @P2 STG.E.U16 desc[UR36][R90.64+0x12], R92 ;  /* 0x0000125c5a002986 */ /* 0x0003e2000c101524 */
[----:B------:R-:W-:Y:S05]  /*2d40*/  @!P1 BRA `(.L_x_39) ;  /* 0x0000000000049947 */ /* 0x000fea0003800000 */
[----:B------:R0:W5:Y:S02]  /*2d50*/  LDG.E.LTC128B.U16 R172, desc[UR36][R88.64+0x10] ;  /* 0x0000102458ac7981 */ /* 0x000164000c1e1520 */
.L_x_39:
[----:B------:R-:W-:Y:S05]  /*2d60*/  BSYNC B1 ;  /* 0x0000000000017941 */ /* 0x000fea0003800000 */
.L_x_38:
[----:B-1---5:R-:W-:Y:S01]  /*2d70*/  SHF.L.U32 R90, R172, 0x10, RZ ;  /* 0x00000010ac5a7819 */ /* 0x022fe200000006ff */
[----:B------:R-:W-:Y:S01]  /*2d80*/  BSSY B1, `(.L_x_40) ;  /* 0x000000b000017945 */ /* 0x000fe20003800000 */
[----:B------:R-:W-:-:S03]  /*2d90*/  ISETP.GT.AND P2, PT, R0, 0x9, P0 ;  /* 0x000000090000780c */ /* 0x000fc60000744270 */
        /* <DEDUP_REMOVED lines=9> */
.L_x_41:
[----:B------:R-:W-:Y:S05]  /*2e30*/  BSYNC B1 ;  /* 0x0000000000017941 */ /* 0x000fea0003800000 */
.L_x_40:
        /* <DEDUP_REMOVED lines=12> */
.L_x_43:
[----:B------:R-:W-:Y:S05]  /*2f00*/  BSYNC B1 ;  /* 0x0000000000017941 */ /* 0x000fea0003800000 */
.L_x_42:
        /* <DEDUP_REMOVED lines=12> */
.L_x_45:
[----:B------:R-:W-:Y:S05]  /*2fd0*/  BSYNC B1 ;  /* 0x0000000000017941 */ /* 0x000fea0003800000 */
.L_x_44:
[----:B-1---5:R-:W-:Y:S01]  /*2fe0*/  IMAD.U32 R90, R172, 0x10000, RZ ;  /* 0x00010000ac5a7824 */ /* 0x022fe200078e00ff */
[----:B------:R-:W-:Y:S01]  /*2ff0*/  ISETP.GT.AND P1, PT, R0, 0x10, P0 ;  /* 0x000000100000780c */ /* 0x000fe20000724270 */
[----:B------:R-:W-:Y:S01]  /*3000*/  @P2 IMAD.MOV.U32 R91, RZ, RZ, R159 ;  /* 0x000000ffff5b2224 */ /* 0x000fe200078e009f */
[----:B------:R-:W-:Y:S01]  /*3010*/  BSSY B1, `(.L_x_46) ;  /* 0x0000009000017945 */ /* 0x000fe20003800000 */
[----:B------:R-:W-:-:S04]  /*3020*/  FMUL R90, R90, R155 ;  /* 0x0000009b5a5a7220 */ /* 0x000fc80000400000 */
[----:B------:R-:W-:-:S05]  /*3030*/  FFMA R90, R97, R154, R90 ;  /* 0x0000009a615a7223 */ /* 0x000fca000000005a */
[----:B------:R-:W-:-:S04]  /*3040*/  F2FP.BF16.F32.PACK_AB R90, RZ, R90 ;  /* 0x0000005aff5a723e */ /* 0x000fc800000010ff */
[----:B------:R-:W-:Y:S02]  /*3050*/  PRMT R92, R90, 0x7610, R92 ;  /* 0x000076105a5c7816 */ /* 0x000fe4000000005c */
[----:B------:R-:W-:-:S05]  /*3060*/  @P2 MOV R90, R158 ;  /* 0x0000009e005a2202 */ /* 0x000fca0000000f00 */
[----:B------:R1:W-:Y:S01]  /*3070*/  @P2 STG.E.U16 desc[UR36][R90.64+0x22], R92 ;  /* 0x0000225c5a002986 */ /* 0x0003e2000c101524 */
[----:B------:R-:W-:Y:S05]  /*3080*/  @!P1 BRA `(.L_x_47) ;  /* 0x0000000000049947 */ /* 0x000fea0003800000 */
[----:B------:R0:W5:Y:S02]  /*3090*/  LDG.E.LTC128B.U16 R172, desc[UR36][R88.64+0x20] ;  /* 0x0000202458ac7981 */ /* 0x000164000c1e1520 */
.L_x_47:
[----:B------:R-:W-:Y:S05]  /*30a0*/  BSYNC B1 ;  /* 0x0000000000017941 */ /* 0x000fea0003800000 */
.L_x_46:
        /* <DEDUP_REMOVED lines=12> */
.L_x_49:
[----:B------:R-:W-:Y:S05]  /*3170*/  BSYNC B1 ;  /* 0x0000000000017941 */ /* 0x000fea0003800000 */
.L_x_48:
        /* <DEDUP_REMOVED lines=12> */
.L_x_51:
[----:B------:R-:W-:Y:S05]  /*3240*/  BSYNC B1 ;  /* 0x0000000000017941 */ /* 0x000fea0003800000 */
.L_x_50:
[----:B-1---5:R-:W-:Y:S01]  /*3250*/  IMAD.U32 R90, R172, 0x10000, RZ ;  /* 0x00010000ac5a7824 */ /* 0x022fe200078e00ff */
[----:B------:R-:W-:Y:S01]  /*3260*/  ISETP.GT.AND P2, PT, R0, 0x19, P3 ;  /* 0x000000190000780c */ /* 0x000fe20001f44270 */
[----:B------:R-:W-:Y:S02]  /*3270*/  BSSY B1, `(.L_x_52) ;  /* 0x000000a000017945 */ /* 0x000fe40003800000 */
[----:B------:R-:W-:Y:S01]  /*3280*/  FMUL R91, R90, R155 ;  /* 0x0000009b5a5b7220 */ /* 0x000fe20000400000 */
[----:B------:R-:W-:-:S03]  /*3290*/  @P1 IMAD.MOV.U32 R90, RZ, RZ, R158 ;  /* 0x000000ffff5a1224 */ /* 0x000fc600078e009e */
[----:B------:R-:W-:-:S05]  /*32a0*/  FFMA R91, R100, R154, R91 ;  /* 0x0000009a645b7223 */ /* 0x000fca000000005b */
[----:B------:R-:W-:-:S04]  /*32b0*/  F2FP.BF16.F32.PACK_AB R91, RZ, R91 ;  /* 0x0000005bff5b723e */ /* 0x000fc800000010ff */
[----:B------:R-:W-:Y:S02]  /*32c0*/  PRMT R92, R91, 0x7610, R92 ;  /* 0x000076105b5c7816 */ /* 0x000fe4000000005c */
[----:B------:R-:W-:-:S05]  /*32d0*/  @P1 MOV R91, R159 ;  /* 0x0000009f005b1202 */ /* 0x000fca0000000f00 */
[----:B------:R1:W-:Y:S01]  /*32e0*/  @P1 STG.E.U16 desc[UR36][R90.64+0x30], R92 ;  /* 0x0000305c5a001986 */ /* 0x0003e2000c101524 */
[----:B------:R-:W-:Y:S05]  /*32f0*/  @!P2 BRA `(.L_x_53) ;  /* 0x000000000004a947 */ /* 0x000fea0003800000 */
[----:B------:R0:W5:Y:S02]  /*3300*/  LDG.E.LTC128B.U16 R172, desc[UR36][R160.64+0x32] ;  /* 0x00003224a0ac7981 */ /* 0x000164000c1e1520 */
.L_x_53:
[----:B------:R-:W-:Y:S05]  /*3310*/  BSYNC B1 ;  /* 0x0000000000017941 */ /* 0x000fea0003800000 */
.L_x_52:
        /* <DEDUP_REMOVED lines=12> */
.L_x_55:
[----:B------:R-:W-:Y:S05]  /*33e0*/  BSYNC B1 ;  /* 0x0000000000017941 */ /* 0x000fea0003800000 */
.L_x_54:
        /* <DEDUP_REMOVED lines=12> */
.L_x_57:
[----:B------:R-:W-:Y:S05]  /*34b0*/  BSYNC B1 ;  /* 0x0000000000017941 */ /* 0x000fea0003800000 */
.L_x_56:
        /* <DEDUP_REMOVED lines=12> */
.L_x_59:
[----:B------:R-:W-:Y:S05]  /*3580*/  BSYNC B1 ;  /* 0x0000000000017941 */ /* 0x000fea0003800000 */
.L_x_58:
        /* <DEDUP_REMOVED lines=12> */
.L_x_61:
[----:B------:R-:W-:Y:S05]  /*3650*/  BSYNC B1 ;  /* 0x0000000000017941 */ /* 0x000fea0003800000 */
.L_x_60:
        /* <DEDUP_REMOVED lines=12> */
.L_x_63:
[----:B------:R-:W-:Y:S05]  /*3720*/  BSYNC B1 ;  /* 0x0000000000017941 */ /* 0x000fea0003800000 */
.L_x_62:
        /* <DEDUP_REMOVED lines=12> */
.L_x_65:
[----:B------:R-:W-:Y:S05]  /*37f0*/  BSYNC B1 ;  /* 0x0000000000017941 */ /* 0x000fea0003800000 */
.L_x_64:
        /* <DEDUP_REMOVED lines=12> */
.L_x_67:
[----:B------:R-:W-:Y:S05]  /*38c0*/  BSYNC B1 ;  /* 0x0000000000017941 */ /* 0x000fea0003800000 */
.L_x_66:
        /* <DEDUP_REMOVED lines=12> */
.L_x_69:
[----:B------:R-:W-:Y:S05]  /*3990*/  BSYNC B1 ;  /* 0x0000000000017941 */ /* 0x000fea0003800000 */
.L_x_68:
        /* <DEDUP_REMOVED lines=12> */
.L_x_71:
[----:B------:R-:W-:Y:S05]  /*3a60*/  BSYNC B1 ;  /* 0x0000000000017941 */ /* 0x000fea0003800000 */
.L_x_70:
        /* <DEDUP_REMOVED lines=12> */
.L_x_73:
[----:B------:R-:W-:Y:S05]  /*3b30*/  BSYNC B1 ;  /* 0x0000000000017941 */ /* 0x000fea0003800000 */
.L_x_72:
        /* <DEDUP_REMOVED lines=12> */
.L_x_75:
[----:B------:R-:W-:Y:S05]  /*3c00*/  BSYNC B1 ;  /* 0x0000000000017941 */ /* 0x000fea0003800000 */
.L_x_74:
        /* <DEDUP_REMOVED lines=12> */
.L_x_77:
[----:B------:R-:W-:Y:S05]  /*3cd0*/  BSYNC B1 ;  /* 0x0000000000017941 */ /* 0x000fea0003800000 */
.L_x_76:
        /* <DEDUP_REMOVED lines=12> */
.L_x_79:
[----:B------:R-:W-:Y:S05]  /*3da0*/  BSYNC B1 ;  /* 0x0000000000017941 */ /* 0x000fea0003800000 */
.L_x_78:
        /* <DEDUP_REMOVED lines=12> */
.L_x_81:
[----:B------:R-:W-:Y:S05]  /*3e70*/  BSYNC B1 ;  /* 0x0000000000017941 */ /* 0x000fea0003800000 */
.L_x_80:
        /* <DEDUP_REMOVED lines=12> */
.L_x_83:
[----:B------:R-:W-:Y:S05]  /*3f40*/  BSYNC B1 ;  /* 0x0000000000017941 */ /* 0x000fea0003800000 */
.L_x_82:
        /* <DEDUP_REMOVED lines=12> */
.L_x_85:
[----:B------:R-:W-:Y:S05]  /*4010*/  BSYNC B1 ;  /* 0x0000000000017941 */ /* 0x000fea0003800000 */
.L_x_84:
        /* <DEDUP_REMOVED lines=12> */
.L_x_87:
[----:B------:R-:W-:Y:S05]  /*40e0*/  BSYNC B1 ;  /* 0x0000000000017941 */ /* 0x000fea0003800000 */
.L_x_86:
        /* <DEDUP_REMOVED lines=12> */
.L_x_89:
[----:B------:R-:W-:Y:S05]  /*41b0*/  BSYNC B1 ;  /* 0x0000000000017941 */ /* 0x000fea0003800000 */
.L_x_88:
        /* <DEDUP_REMOVED lines=12> */
.L_x_91:
[----:B------:R-:W-:Y:S05]  /*4280*/  BSYNC B1 ;  /* 0x0000000000017941 */ /* 0x000fea0003800000 */
.L_x_90:
        /* <DEDUP_REMOVED lines=12> */
.L_x_93:
[----:B------:R-:W-:Y:S05]  /*4350*/  BSYNC B1 ;  /* 0x0000000000017941 */ /* 0x000fea0003800000 */
.L_x_92:
        /* <DEDUP_REMOVED lines=12> */
.L_x_95:
[----:B------:R-:W-:Y:S05]  /*4420*/  BSYNC B1 ;  /* 0x0000000000017941 */ /* 0x000fea0003800000 */
.L_x_94:
        /* <DEDUP_REMOVED lines=12> */
.L_x_97:
[----:B------:R-:W-:Y:S05]  /*44f0*/  BSYNC B1 ;  /* 0x0000000000017941 */ /* 0x000fea0003800000 */
.L_x_96:
        /* <DEDUP_REMOVED lines=12> */
.L_x_99:
[----:B------:R-:W-:Y:S05]  /*45c0*/  BSYNC B1 ;  /* 0x0000000000017941 */ /* 0x000fea0003800000 */
.L_x_98:
        /* <DEDUP_REMOVED lines=12> */
.L_x_101:
[----:B------:R-:W-:Y:S05]  /*4690*/  BSYNC B1 ;  /* 0x0000000000017941 */ /* 0x000fea0003800000 */
.L_x_100:
        /* <DEDUP_REMOVED lines=12> */
.L_x_103:
[----:B------:R-:W-:Y:S05]  /*4760*/  BSYNC B1 ;  /* 0x0000000000017941 */ /* 0x000fea0003800000 */
.L_x_102:
        /* <DEDUP_REMOVED lines=12> */
.L_x_105:
[----:B------:R-:W-:Y:S05]  /*4830*/  BSYNC B1 ;  /* 0x0000000000017941 */ /* 0x000fea0003800000 */
.L_x_104:
        /* <DEDUP_REMOVED lines=12> */
.L_x_107:
[----:B------:R-:W-:Y:S05]  /*4900*/  BSYNC B1 ;  /* 0x0000000000017941 */ /* 0x000fea0003800000 */
.L_x_106:
        /* <DEDUP_REMOVED lines=12> */
.L_x_109:
[----:B------:R-:W-:Y:S05]  /*49d0*/  BSYNC B1 ;  /* 0x0000000000017941 */ /* 0x000fea0003800000 */
.L_x_108:
        /* <DEDUP_REMOVED lines=12> */
.L_x_111:
[----:B------:R-:W-:Y:S05]  /*4aa0*/  BSYNC B1 ;  /* 0x0000000000017941 */ /* 0x000fea0003800000 */
.L_x_110:
        /* <DEDUP_REMOVED lines=12> */
.L_x_113:
[----:B------:R-:W-:Y:S05]  /*4b70*/  BSYNC B1 ;  /* 0x0000000000017941 */ /* 0x000fea0003800000 */
.L_x_112:
        /* <DEDUP_REMOVED lines=12> */
.L_x_115:
[----:B------:R-:W-:Y:S05]  /*4c40*/  BSYNC B1 ;  /* 0x0000000000017941 */ /* 0x000fea0003800000 */
.L_x_114:
        /* <DEDUP_REMOVED lines=12> */
.L_x_117:
[----:B------:R-:W-:Y:S05]  /*4d10*/  BSYNC B1 ;  /* 0x0000000000017941 */ /* 0x000fea0003800000 */
.L_x_116:
        /* <DEDUP_REMOVED lines=12> */
.L_x_119:
[----:B------:R-:W-:Y:S05]  /*4de0*/  BSYNC B1 ;  /* 0x0000000000017941 */ /* 0x000fea0003800000 */
.L_x_118:
        /* <DEDUP_REMOVED lines=12> */
.L_x_121:
[----:B------:R-:W-:Y:S05]  /*4eb0*/  BSYNC B1 ;  /* 0x0000000000017941 */ /* 0x000fea0003800000 */
.L_x_120:
        /* <DEDUP_REMOVED lines=12> */
.L_x_123:
[----:B------:R-:W-:Y:S05]  /*4f80*/  BSYNC B1 ;  /* 0x0000000000017941 */ /* 0x000fea0003800000 */
.L_x_122:
        /* <DEDUP_REMOVED lines=12> */
.L_x_125:
[----:B------:R-:W-:Y:S05]  /*5050*/  BSYNC B1 ;  /* 0x0000000000017941 */ /* 0x000fea0003800000 */
.L_x_124:
        /* <DEDUP_REMOVED lines=12> */
.L_x_127:
[----:B------:R-:W-:Y:S05]  /*5120*/  BSYNC B1 ;  /* 0x0000000000017941 */ /* 0x000fea0003800000 */
.L_x_126:
        /* <DEDUP_REMOVED lines=12> */
.L_x_129:
[----:B------:R-:W-:Y:S05]  /*51f0*/  BSYNC B1 ;  /* 0x0000000000017941 */ /* 0x000fea0003800000 */
.L_x_128:
        /* <DEDUP_REMOVED lines=12> */
.L_x_131:
[----:B------:R-:W-:Y:S05]  /*52c0*/  BSYNC B1 ;  /* 0x0000000000017941 */ /* 0x000fea0003800000 */
.L_x_130:
        /* <DEDUP_REMOVED lines=12> */
.L_x_133:
[----:B------:R-:W-:Y:S05]  /*5390*/  BSYNC B1 ;  /* 0x0000000000017941 */ /* 0x000fea0003800000 */
.L_x_132:
        /* <DEDUP_REMOVED lines=12> */
.L_x_135:
[----:B------:R-:W-:Y:S05]  /*5460*/  BSYNC B1 ;  /* 0x0000000000017941 */ /* 0x000fea0003800000 */
.L_x_134:
        /* <DEDUP_REMOVED lines=12> */
.L_x_137:
[----:B------:R-:W-:Y:S05]  /*5530*/  BSYNC B1 ;  /* 0x0000000000017941 */ /* 0x000fea0003800000 */
.L_x_136:
        /* <DEDUP_REMOVED lines=12> */
.L_x_139:
[----:B------:R-:W-:Y:S05]  /*5600*/  BSYNC B1 ;  /* 0x0000000000017941 */ /* 0x000fea0003800000 */
.L_x_138:
        /* <DEDUP_REMOVED lines=12> */
.L_x_141:
[----:B------:R-:W-:Y:S05]  /*56d0*/  BSYNC B1 ;  /* 0x0000000000017941 */ /* 0x000fea0003800000 */
.L_x_140:
        /* <DEDUP_REMOVED lines=12> */
.L_x_143:
[----:B------:R-:W-:Y:S05]  /*57a0*/  BSYNC B1 ;  /* 0x0000000000017941 */ /* 0x000fea0003800000 */
.L_x_142:
        /* <DEDUP_REMOVED lines=12> */
.L_x_145:
[----:B------:R-:W-:Y:S05]  /*5870*/  BSYNC B1 ;  /* 0x0000000000017941 */ /* 0x000fea0003800000 */
.L_x_144:
        /* <DEDUP_REMOVED lines=12> */
.L_x_147:
[----:B------:R-:W-:Y:S05]  /*5940*/  BSYNC B1 ;  /* 0x0000000000017941 */ /* 0x000fea0003800000 */
.L_x_146:
        /* <DEDUP_REMOVED lines=12> */
.L_x_149:
[----:B------:R-:W-:Y:S05]  /*5a10*/  BSYNC B1 ;  /* 0x0000000000017941 */ /* 0x000fea0003800000 */
.L_x_148:
        /* <DEDUP_REMOVED lines=12> */
.L_x_151:
[----:B------:R-:W-:Y:S05]  /*5ae0*/  BSYNC B1 ;  /* 0x0000000000017941 */ /* 0x000fea0003800000 */
.L_x_150:
[----:B-----5:R-:W-:Y:S01]  /*5af0*/  IMAD.U32 R8, R172, 0x10000, RZ ;  /* 0x00010000ac087824 */ /* 0x020fe200078e00ff */
[----:B------:R-:W-:Y:S01]  /*5b00*/  ISETP.GT.AND P1, PT, R0, 0x79, P0 ;  /* 0x000000790000780c */ /* 0x000fe20000724270 */
[----:B------:R-:W-:Y:S01]  /*5b10*/  BSSY B1, `(.L_x_152) ;  /* 0x000000c000017945 */ /* 0x000fe20003800000 */
[----:B------:R-:W-:Y:S01]  /*5b20*/  IADD3 R153, P0, R153, 0x80, RZ ;  /* 0x0000008099997810 */ /* 0x000fe20007f1e0ff */
[----:B-1----:R-:W-:Y:S01]  /*5b30*/  FMUL R91, R8, R155 ;  /* 0x0000009b085b7220 */ /* 0x002fe20000400000 */
[----:B------:R-:W-:-:S03]  /*5b40*/  @P2 IMAD.MOV.U32 R8, RZ, RZ, R168 ;  /* 0x000000ffff082224 */ /* 0x000fc600078e00a8 */
[----:B------:R-:W-:-:S05]  /*5b50*/  FFMA R91, R150, R154, R91 ;  /* 0x0000009a965b7223 */ /* 0x000fca000000005b */
[----:B------:R-:W-:-:S04]  /*5b60*/  F2FP.BF16.F32.PACK_AB R91, RZ, R91 ;  /* 0x0000005bff5b723e */ /* 0x000fc800000010ff */
[----:B------:R-:W-:Y:S02]  /*5b70*/  PRMT R90, R91, 0x7610, R90 ;  /* 0x000076105b5a7816 */ /* 0x000fe4000000005a */
[----:B------:R-:W-:Y:S01]  /*5b80*/  IADD3.X R91, RZ, R9, RZ, P0, !PT ;  /* 0x00000009ff5b7210 */ /* 0x000fe200007fe4ff */
[----:B------:R-:W-:-:S05]  /*5b90*/  @P2 IMAD.MOV.U32 R9, RZ, RZ, R169 ;  /* 0x000000ffff092224 */ /* 0x000fca00078e00a9 */
[----:B------:R1:W-:Y:S01]  /*5ba0*/  @P2 STG.E.U16 desc[UR36][R8.64+0xf0], R90 ;  /* 0x0000f05a08002986 */ /* 0x0003e2000c101524 */
[----:B------:R-:W-:Y:S05]  /*5bb0*/  @!P1 BRA `(.L_x_153) ;  /* 0x0000000000049947 */ /* 0x000fea0003800000 */
[----:B------:R0:W5:Y:S02]  /*5bc0*/  LDG.E.LTC128B.U16 R172, desc[UR36][R88.64+0xf2] ;  /* 0x0000f22458ac7981 */ /* 0x000164000c1e1520 */
.L_x_153:
[----:B------:R-:W-:Y:S05]  /*5bd0*/  BSYNC B1 ;  /* 0x0000000000017941 */ /* 0x000fea0003800000 */
.L_x_152:
[----:B-1---5:R-:W-:Y:S01]  /*5be0*/  IMAD.U32 R8, R172, 0x10000, RZ ;  /* 0x00010000ac087824 */ /* 0x022fe200078e00ff */
[----:B------:R-:W-:Y:S01]  /*5bf0*/  ISETP.GT.AND P0, PT, R3, 0x80, PT ;  /* 0x000000800300780c */ /* 0x000fe20003f04270 */
[-C--:B------:R-:W-:Y:S02]  /*5c00*/  IMAD R90, R91, R14.reuse, RZ ;  /* 0x0000000e5b5a7224 */ /* 0x080fe400078e02ff */
[----:B0-2---:R-:W-:Y:S01]  /*5c10*/  FMUL R88, R8, R155 ;  /* 0x0000009b08587220 */ /* 0x005fe20000400000 */
[----:B------:R-:W-:Y:S01]  /*5c20*/  IMAD.WIDE.U32 R8, R153, R14, R156 ;  /* 0x0000000e99087225 */ /* 0x000fe200078e009c */
[----:B------:R-:W-:-:S03]  /*5c30*/  ISETP.GT.AND P3, PT, R0, RZ, P0 ;  /* 0x000000ff0000720c */ /* 0x000fc60000764270 */
[----:B------:R-:W-:Y:S01]  /*5c40*/  FFMA R151, R151, R154, R88 ;  /* 0x0000009a97977223 */ /* 0x000fe20000000058 */
[----:B------:R-:W-:Y:S01]  /*5c50*/  IMAD R97, R153, R15, R90 ;  /* 0x0000000f99617224 */ /* 0x000fe200078e025a */
[----:B------:R-:W-:-:S03]  /*5c60*/  LEA R88, P2, R8, R10, 0x1 ;  /* 0x0000000a08587211 */ /* 0x000fc600078408ff */
[----:B------:R-:W-:Y:S01]  /*5c70*/  IMAD.IADD R9, R9, 0x1, R97 ;  /* 0x0000000109097824 */ /* 0x000fe200078e0261 */
[----:B------:R-:W-:-:S04]  /*5c80*/  F2FP.BF16.F32.PACK_AB R151, RZ, R151 ;  /* 0x00000097ff97723e */ /* 0x000fc800000010ff */
[----:B------:R-:W-:Y:S01]  /*5c90*/  LEA.HI.X R89, R8, R11, R9, 0x1, P2 ;  /* 0x0000000b08597211 */ /* 0x000fe200010f0c09 */
[----:B------:R0:W-:Y:S04]  /*5ca0*/  @P1 STG.E.U16 desc[UR36][R168.64+0xf2], R151 ;  /* 0x0000f297a8001986 */ /* 0x0001e8000c101524 */
[----:B------:R-:W2:Y:S01]  /*5cb0*/  @P3 LDG.E.LTC128B.U16 R172, desc[UR36][R88.64] ;  /* 0x0000002458ac3981 */ /* 0x000ea2000c1e1520 */
[----:B------:R-:W-:Y:S01]  /*5cc0*/  IMAD.WIDE.U32 R8, R153, R14, R6 ;  /* 0x0000000e99087225 */ /* 0x000fe200078e0006 */
[----:B------:R-:W-:Y:S01]  /*5cd0*/  SHF.L.U64.HI R95, R4, 0x8, R5 ;  /* 0x00000008045f7819 */ /* 0x000fe20000010205 */
[----:B------:R-:W-:Y:S01]  /*5ce0*/  BSSY B1, `(.L_x_154) ;  /* 0x0000011000017945 */ /* 0x000fe20003800000 */
[----:B------:R-:W-:Y:S01]  /*5cf0*/  ISETP.GT.AND P2, PT, R0, 0x1, P0 ;  /* 0x000000010000780c */ /* 0x000fe20000744270 */
[----:B------:R-:W-:-:S02]  /*5d00*/  IMAD.IADD R9, R97, 0x1, R9 ;  /* 0x0000000161097824 */ /* 0x000fc400078e0209 */
[----:B------:R-:W-:Y:S02]  /*5d10*/  IMAD.SHL.U32 R93, R4, 0x100, RZ ;  /* 0x00000100045d7824 */ /* 0x000fe400078e00ff */
[----:B--2---:R-:W-:-:S04]  /*5d20*/  IMAD.U32 R90, R172, 0x10000, RZ ;  /* 0x00010000ac5a7824 */ /* 0x004fc800078e00ff */
[----:B------:R-:W-:Y:S01]  /*5d30*/  FMUL R15, R90, R155 ;  /* 0x0000009b5a0f7220 */ /* 0x000fe20000400000 */
[----:B------:R-:W-:Y:S01]  /*5d40*/  IMAD.WIDE.U32 R90, R23, R12, R8 ;  /* 0x0000000c175a7225 */ /* 0x000fe200078e0008 */
[----:B------:R-:W-:-:S03]  /*5d50*/  IADD3 R8, P1, R93, R158, RZ ;  /* 0x0000009e5d087210 */ /* 0x000fc60007f3e0ff */
[----:B------:R-:W-:Y:S01]  /*5d60*/  FFMA R15, R24, R154, R15 ;  /* 0x0000009a180f7223 */ /* 0x000fe2000000000f */
[----:B------:R-:W-:Y:S01]  /*5d70*/  IMAD.IADD R5, R13, 0x1, R91 ;  /* 0x000000010d057824 */ /* 0x000fe200078e025b */
[----:B------:R-:W-:Y:S02]  /*5d80*/  IADD3.X R9, R95, R159, RZ, P1, !PT ;  /* 0x0000009f5f097210 */ /* 0x000fe40000ffe4ff */
[C---:B------:R-:W-:Y:S02]  /*5d90*/  LEA R4, P4, R90.reuse, R10, 0x1 ;  /* 0x0000000a5a047211 */ /* 0x040fe400078808ff */
[----:B------:R-:W-:Y:S02]  /*5da0*/  F2FP.BF16.F32.PACK_AB R15, RZ, R15 ;  /* 0x0000000fff0f723e */ /* 0x000fe400000010ff */
[----:B------:R-:W-:-:S03]  /*5db0*/  LEA.HI.X R5, R90, R11, R5, 0x1, P4 ;  /* 0x0000000b5a057211 */ /* 0x000fc600020f0c05 */
[----:B------:R0:W-:Y:S01]  /*5dc0*/  @P3 STG.E.U16 desc[UR36][R8.64], R15 ;  /* 0x0000000f08003986 */ /* 0x0001e2000c101524 */
[----:B------:R-:W-:Y:S05]  /*5dd0*/  @!P2 BRA `(.L_x_155) ;  /* 0x000000000004a947 */ /* 0x000fea0003800000 */
[----:B------:R1:W5:Y:S02]  /*5de0*/  LDG.E.LTC128B.U16 R172, desc[UR36][R4.64+0x2] ;  /* 0x0000022404ac7981 */ /* 0x000364000c1e1520 */
.L_x_155:
[----:B------:R-:W-:Y:S05]  /*5df0*/  BSYNC B1 ;  /* 0x0000000000017941 */ /* 0x000fea0003800000 */
.L_x_154:
[----:B-----5:R-:W-:Y:S01]  /*5e00*/  IMAD.U32 R24, R172, 0x10000, RZ ;  /* 0x00010000ac187824 */ /* 0x020fe200078e00ff */
[----:B------:R-:W-:Y:S01]  /*5e10*/  ISETP.GT.AND P1, PT, R3, 0x88, PT ;  /* 0x000000880300780c */ /* 0x000fe20003f24270 */
[----:B0-----:R-:W-:Y:S01]  /*5e20*/  IMAD.WIDE.U32 R14, R153, R14, R162 ;  /* 0x0000000e990e7225 */ /* 0x001fe200078e00a2 */
[----:B------:R-:W-:Y:S03]  /*5e30*/  BSSY B1, `(.L_x_156) ;  /* 0x000000e000017945 */ /* 0x000fe60003800000 */
[----:B------:R-:W-:Y:S01]  /*5e40*/  FMUL R24, R24, R155 ;  /* 0x0000009b18187220 */ /* 0x000fe20000400000 */
[----:B------:R-:W-:Y:S01]  /*5e50*/  ISETP.GT.AND P3, PT, R0, RZ, P1 ;  /* 0x000000ff0000720c */ /* 0x000fe20000f64270 */
[----:B------:R-:W-:Y:S01]  /*5e60*/  IMAD.IADD R97, R97, 0x1, R15 ;  /* 0x0000000161617824 */ /* 0x000fe200078e020f */
[----:B------:R-:W-:Y:S01]  /*5e70*/  IADD3 R21, P5, R20, R14, RZ ;  /* 0x0000000e14157210 */ /* 0x000fe20007fbe0ff */
[----:B------:R-:W-:Y:S01]  /*5e80*/  FFMA R24, R25, R154, R24 ;  /* 0x0000009a19187223 */ /* 0x000fe20000000018 */
[----:B------:R-:W-:-:S03]  /*5e90*/  IADD3 R20, P4, R6, R14, RZ ;  /* 0x0000000e06147210 */ /* 0x000fc60007f9e0ff */
[----:B------:R-:W-:Y:S01]  /*5ea0*/  IMAD.X R156, R97, 0x1, R157, P5 ;  /* 0x00000001619c7824 */ /* 0x000fe200028e069d */
[----:B------:R-:W-:Y:S02]  /*5eb0*/  F2FP.BF16.F32.PACK_AB R24, RZ, R24 ;  /* 0x00000018ff18723e */ /* 0x000fe400000010ff */
[----:B------:R-:W-:-:S03]  /*5ec0*/  LEA R14, P5, R21, R10, 0x1 ;  /* 0x0000000a150e7211 */ /* 0x000fc600078a08ff */
[----:B------:R0:W-:Y:S01]  /*5ed0*/  @P2 STG.E.U16 desc[UR36][R8.64+0x2], R24 ;  /* 0x0000021808002986 */ /* 0x0001e2000c101524 */
[----:B------:R-:W-:Y:S01]  /*5ee0*/  LEA.HI.X R15, R21, R11, R156, 0x1, P5 ;  /* 0x0000000b150f7211 */ /* 0x000fe200028f0c9c */
[----:B------:R-:W-:Y:S08]  /*5ef0*/  @!P3 BRA `(.L_x_157) ;  /* 0x000000000004b947 */ /* 0x000ff00003800000 */
[----:B------:R2:W5:Y:S02]  /*5f00*/  LDG.E.LTC128B.U16 R172, desc[UR36][R14.64] ;  /* 0x000000240eac7981 */ /* 0x000564000c1e1520 */
.L_x_157:
[----:B------:R-:W-:Y:S05]  /*5f10*/  BSYNC B1 ;  /* 0x0000000000017941 */ /* 0x000fea0003800000 */
.L_x_156:
[----:B-----5:R-:W-:Y:S01]  /*5f20*/  IMAD.U32 R6, R172, 0x10000, RZ ;  /* 0x00010000ac067824 */ /* 0x020fe200078e00ff */
[----:B------:R-:W-:Y:S01]  /*5f30*/  ISETP.GT.AND P2, PT, R0, 0x1, P1 ;  /* 0x000000010000780c */ /* 0x000fe20000f44270 */
[----:B------:R-:W-:Y:S01]  /*5f40*/  IMAD.X R21, R7, 0x1, R97, P4 ;  /* 0x0000000107157824 */ /* 0x000fe200020e0661 */
[----:B------:R-:W-:Y:S01]  /*5f50*/  BSSY B1, `(.L_x_158) ;  /* 0x000000d000017945 */ /* 0x000fe20003800000 */
[----:B------:R-:W-:Y:S01]  /*5f60*/  FMUL R3, R6, R155 ;  /* 0x0000009b06037220 */ /* 0x000fe20000400000 */
[----:B------:R-:W-:Y:S01]  /*5f70*/  IADD3 R6, P4, R8, R165, RZ ;  /* 0x000000a508067210 */ /* 0x000fe20007f9e0ff */
[----:B--2---:R-:W-:-:S04]  /*5f80*/  IMAD.WIDE.U32 R14, R23, R12, R20 ;  /* 0x0000000c170e7225 */ /* 0x004fc800078e0014 */
[----:B------:R-:W-:Y:S01]  /*5f90*/  FFMA R3, R26, R154, R3 ;  /* 0x0000009a1a037223 */ /* 0x000fe20000000003 */
[----:B------:R-:W-:Y:S01]  /*5fa0*/  IMAD.X R7, R9, 0x1, R167, P4 ;  /* 0x0000000109077824 */ /* 0x000fe200020e06a7 */
[----:B------:R-:W-:Y:S01]  /*5fb0*/  LEA R10, P5, R14, R10, 0x1 ;  /* 0x0000000a0e0a7211 */ /* 0x000fe200078a08ff */
[----:B------:R-:W-:Y:S02]  /*5fc0*/  IMAD.IADD R13, R13, 0x1, R15 ;  /* 0x000000010d0d7824 */ /* 0x000fe400078e020f */
[----:B------:R-:W-:-:S03]  /*5fd0*/  F2FP.BF16.F32.PACK_AB R3, RZ, R3 ;  /* 0x00000003ff03723e */ /* 0x000fc600000010ff */
[----:B------:R-:W-:Y:S02]  /*5fe0*/  LEA.HI.X R11, R14, R11, R13, 0x1, P5 ;  /* 0x0000000b0e0b7211 */ /* 0x000fe400028f0c0d */
[----:B------:R2:W-:Y:S01]  /*5ff0*/  @P3 STG.E.U16 desc[UR36][R6.64], R3 ;  /* 0x0000000306003986 */ /* 0x0005e2000c101524 */
[----:B------:R-:W-:Y:S05]  /*6000*/  @!P2 BRA `(.L_x_159) ;  /* 0x000000000004a947 */ /* 0x000fea0003800000 */
[----:B------:R0:W5:Y:S02]  /*6010*/  LDG.E.LTC128B.U16 R172, desc[UR36][R10.64+0x2] ;  /* 0x000002240aac7981 */ /* 0x000164000c1e1520 */
.L_x_159:
[----:B------:R-:W-:Y:S05]  /*6020*/  BSYNC B1 ;  /* 0x0000000000017941 */ /* 0x000fea0003800000 */
.L_x_158:
[----:B-----5:R-:W-:Y:S01]  /*6030*/  IMAD.U32 R12, R172, 0x10000, RZ ;  /* 0x00010000ac0c7824 */ /* 0x020fe200078e00ff */
[----:B------:R-:W-:Y:S01]  /*6040*/  ISETP.GT.AND P3, PT, R0, 0x8, P0 ;  /* 0x000000080000780c */ /* 0x000fe20000764270 */
[----:B------:R-:W-:Y:S02]  /*6050*/  BSSY B1, `(.L_x_160) ;  /* 0x0000007000017945 */ /* 0x000fe40003800000 */
[----:B------:R-:W-:-:S04]  /*6060*/  FMUL R12, R12, R155 ;  /* 0x0000009b0c0c7220 */ /* 0x000fc80000400000 */
[----:B------:R-:W-:-:S05]  /*6070*/  FFMA R12, R27, R154, R12 ;  /* 0x0000009a1b0c7223 */ /* 0x000fca000000000c */
[----:B------:R-:W-:-:S05]  /*6080*/  F2FP.BF16.F32.PACK_AB R12, RZ, R12 ;  /* 0x0000000cff0c723e */ /* 0x000fca00000010ff */
[----:B------:R0:W-:Y:S01]  /*6090*/  @P2 STG.E.U16 desc[UR36][R6.64+0x2], R12 ;  /* 0x0000020c06002986 */ /* 0x0001e2000c101524 */
[----:B------:R-:W-:Y:S05]  /*60a0*/  @!P3 BRA `(.L_x_161) ;  /* 0x000000000004b947 */ /* 0x000fea0003800000 */
[----:B------:R0:W5:Y:S02]  /*60b0*/  LDG.E.LTC128B.U16 R172, desc[UR36][R4.64+0x10] ;  /* 0x0000102404ac7981 */ /* 0x000164000c1e1520 */
.L_x_161:
[----:B------:R-:W-:Y:S05]  /*60c0*/  BSYNC B1 ;  /* 0x0000000000017941 */ /* 0x000fea0003800000 */
.L_x_160:
[----:B0-2--5:R-:W-:Y:S01]  /*60d0*/  SHF.L.U32 R6, R172, 0x10, RZ ;  /* 0x00000010ac067819 */ /* 0x025fe200000006ff */
[----:B------:R-:W-:Y:S01]  /*60e0*/  IMAD.MOV.U32 R7, RZ, RZ, R9 ;  /* 0x000000ffff077224 */ /* 0x000fe200078e0009 */
[----:B------:R-:W-:Y:S01]  /*60f0*/  ISETP.GT.AND P2, PT, R0, 0x9, P0 ;  /* 0x000000090000780c */ /* 0x000fe20000744270 */
[----:B------:R-:W-:Y:S02]  /*6100*/  BSSY B1, `(.L_x_162) ;  /* 0x0000008000017945 */ /* 0x000fe40003800000 */
[----:B------:R-:W-:Y:S01]  /*6110*/  FMUL R3, R6, R155 ;  /* 0x0000009b06037220 */ /* 0x000fe20000400000 */
[----:B------:R-:W-:-:S03]  /*6120*/  IMAD.MOV.U32 R6, RZ, RZ, R8 ;  /* 0x000000ffff067224 */ /* 0x000fc600078e0008 */
[----:B------:R-:W-:-:S05]  /*6130*/  FFMA R3, R28, R154, R3 ;  /* 0x0000009a1c037223 */ /* 0x000fca0000000003 */
[----:B------:R-:W-:-:S05]  /*6140*/  F2FP.BF16.F32.PACK_AB R3, RZ, R3 ;  /* 0x00000003ff03723e */ /* 0x000fca00000010ff */
[----:B------:R0:W-:Y:S01]  /*6150*/  @P3 STG.E.U16 desc[UR36][R6.64+0x10], R3 ;  /* 0x0000100306003986 */ /* 0x0001e2000c101524 */
[----:B------:R-:W-:Y:S05]  /*6160*/  @!P2 BRA `(.L_x_163) ;  /* 0x000000000004a947 */ /* 0x000fea0003800000 */
[----:B------:R2:W5:Y:S02]  /*6170*/  LDG.E.LTC128B.U16 R172, desc[UR36][R4.64+0x12] ;  /* 0x0000122404ac7981 */ /* 0x000564000c1e1520 */
.L_x_163:
[----:B------:R-:W-:Y:S05]  /*6180*/  BSYNC B1 ;  /* 0x0000000000017941 */ /* 0x000fea0003800000 */
.L_x_162:
        /* <DEDUP_REMOVED lines=9> */
.L_x_165:
[----:B------:R-:W-:Y:S05]  /*6220*/  BSYNC B1 ;  /* 0x0000000000017941 */ /* 0x000fea0003800000 */
.L_x_164:
[----:B0----5:R-:W-:Y:S01]  /*6230*/  IMAD.U32 R12, R172, 0x10000, RZ ;  /* 0x00010000ac0c7824 */ /* 0x021fe200078e00ff */
[----:B------:R-:W-:Y:S01]  /*6240*/  IADD3 R8, P3, R165, R8, RZ ;  /* 0x00000008a5087210 */ /* 0x000fe20007f7e0ff */
[----:B------:R-:W-:Y:S01]  /*6250*/  BSSY B1, `(.L_x_166) ;  /* 0x0000009000017945 */ /* 0x000fe20003800000 */
[----:B------:R-:W-:Y:S01]  /*6260*/  ISETP.GT.AND P2, PT, R0, 0x9, P1 ;  /* 0x000000090000780c */ /* 0x000fe20000f44270 */
[----:B------:R-:W-:Y:S02]  /*6270*/  FMUL R3, R12, R155 ;  /* 0x0000009b0c037220 */ /* 0x000fe40000400000 */
[----:B------:R-:W-:Y:S02]  /*6280*/  IMAD.X R9, R167, 0x1, R9, P3 ;  /* 0x00000001a7097824 */ /* 0x000fe400018e0609 */
[----:B------:R-:W-:-:S05]  /*6290*/  FFMA R3, R30, R154, R3 ;  /* 0x0000009a1e037223 */ /* 0x000fca0000000003 */
[----:B------:R-:W-:-:S05]  /*62a0*/  F2FP.BF16.F32.PACK_AB R3, RZ, R3 ;  /* 0x00000003ff03723e */ /* 0x000fca00000010ff */
[----:B------:R0:W-:Y:S01]  /*62b0*/  @P4 STG.E.U16 desc[UR36][R8.64+0x10], R3 ;  /* 0x0000100308004986 */ /* 0x0001e2000c101524 */
[----:B------:R-:W-:Y:S05]  /*62c0*/  @!P2 BRA `(.L_x_167) ;  /* 0x000000000004a947 */ /* 0x000fea0003800000 */
[----:B------:R0:W5:Y:S02]  /*62d0*/  LDG.E.LTC128B.U16 R172, desc[UR36][R10.64+0x12] ;  /* 0x000012240aac7981 */ /* 0x000164000c1e1520 */
.L_x_167:
[----:B------:R-:W-:Y:S05]  /*62e0*/  BSYNC B1 ;  /* 0x0000000000017941 */ /* 0x000fea0003800000 */
.L_x_166:
[----:B0----5:R-:W-:Y:S01]  /*62f0*/  IMAD.U32 R8, R172, 0x10000, RZ ;  /* 0x00010000ac087824 */ /* 0x021fe200078e00ff */
[----:B------:R-:W-:Y:S01]  /*6300*/  ISETP.GT.AND P3, PT, R0, 0x10, P0 ;  /* 0x000000100000780c */ /* 0x000fe20000764270 */
[----:B------:R-:W-:Y:S02]  /*6310*/  BSSY B1, `(.L_x_168) ;  /* 0x0000009000017945 */ /* 0x000fe40003800000 */
[----:B------:R-:W-:-:S04]  /*6320*/  FMUL R8, R8, R155 ;  /* 0x0000009b08087220 */ /* 0x000fc80000400000 */
[----:B------:R-:W-:Y:S01]  /*6330*/  FFMA R31, R31, R154, R8 ;  /* 0x0000009a1f1f7223 */ /* 0x000fe20000000008 */
[----:B------:R-:W-:-:S04]  /*6340*/  IADD3 R8, P4, P5, R165, R158, R93 ;  /* 0x0000009ea5087210 */ /* 0x000fc80007d9e05d */
[----:B------:R-:W-:Y:S02]  /*6350*/  F2FP.BF16.F32.PACK_AB R31, RZ, R31 ;  /* 0x0000001fff1f723e */ /* 0x000fe400000010ff */
[----:B------:R-:W-:-:S05]  /*6360*/  IADD3.X R9, R167, R159, R95, P4, P5 ;  /* 0x0000009fa7097210 */ /* 0x000fca00027ea45f */
[----:B------:R0:W-:Y:S01]  /*6370*/  @P2 STG.E.U16 desc[UR36][R8.64+0x12], R31 ;  /* 0x0000121f08002986 */ /* 0x0001e2000c101524 */
[----:B------:R-:W-:Y:S05]  /*6380*/  @!P3 BRA `(.L_x_169) ;  /* 0x000000000004b947 */ /* 0x000fea0003800000 */
[----:B------:R0:W5:Y:S02]  /*6390*/  LDG.E.LTC128B.U16 R172, desc[UR36][R4.64+0x20] ;  /* 0x0000202404ac7981 */ /* 0x000164000c1e1520 */
.L_x_169:
[----:B------:R-:W-:Y:S05]  /*63a0*/  BSYNC B1 ;  /* 0x0000000000017941 */ /* 0x000fea0003800000 */
.L_x_168:
        /* <DEDUP_REMOVED lines=9> */
.L_x_171:
[----:B------:R-:W-:Y:S05]  /*6440*/  BSYNC B1 ;  /* 0x0000000000017941 */ /* 0x000fea0003800000 */
.L_x_170:
        /* <DEDUP_REMOVED lines=9> */
.L_x_173:
[----:B------:R-:W-:Y:S05]  /*64e0*/  BSYNC B1 ;  /* 0x0000000000017941 */ /* 0x000fea0003800000 */
.L_x_172:
[----:B0----5:R-:W-:Y:S01]  /*64f0*/  SHF.L.U32 R12, R172, 0x10, RZ ;  /* 0x00000010ac0c7819 */ /* 0x021fe200000006ff */
[----:B------:R-:W-:Y:S01]  /*6500*/  BSSY B1, `(.L_x_174) ;  /* 0x0000008000017945 */ /* 0x000fe20003800000 */
[----:B------:R-:W-:-:S03]  /*6510*/  ISETP.GT.AND P2, PT, R0, 0x11, P1 ;  /* 0x000000110000780c */ /* 0x000fc60000f44270 */
[----:B------:R-:W-:-:S04]  /*6520*/  FMUL R3, R12, R155 ;  /* 0x0000009b0c037220 */ /* 0x000fc80000400000 */
[----:B------:R-:W-:-:S05]  /*6530*/  FFMA R3, R34, R154, R3 ;  /* 0x0000009a22037223 */ /* 0x000fca0000000003 */
[----:B------:R-:W-:-:S05]  /*6540*/  F2FP.BF16.F32.PACK_AB R3, RZ, R3 ;  /* 0x00000003ff03723e */ /* 0x000fca00000010ff */
[----:B------:R0:W-:Y:S01]  /*6550*/  @P3 STG.E.U16 desc[UR36][R8.64+0x20], R3 ;  /* 0x0000200308003986 */ /* 0x0001e2000c101524 */
[----:B------:R-:W-:Y:S05]  /*6560*/  @!P2 BRA `(.L_x_175) ;  /* 0x000000000004a947 */ /* 0x000fea0003800000 */
[----:B------:R0:W5:Y:S02]  /*6570*/  LDG.E.LTC128B.U16 R172, desc[UR36][R10.64+0x22] ;  /* 0x000022240aac7981 */ /* 0x000164000c1e1520 */
.L_x_175:
[----:B------:R-:W-:Y:S05]  /*6580*/  BSYNC B1 ;  /* 0x0000000000017941 */ /* 0x000fea0003800000 */
.L_x_174:
        /* <DEDUP_REMOVED lines=9> */
.L_x_177:
[----:B------:R-:W-:Y:S05]  /*6620*/  BSYNC B1 ;  /* 0x0000000000017941 */ /* 0x000fea0003800000 */
.L_x_176:
[----:B0----5:R-:W-:Y:S01]  /*6630*/  IMAD.U32 R12, R172, 0x10000, RZ ;  /* 0x00010000ac0c7824 */ /* 0x021fe200078e00ff */
        /* <DEDUP_REMOVED lines=8> */
.L_x_179:
[----:B------:R-:W-:Y:S05]  /*66c0*/  BSYNC B1 ;  /* 0x0000000000017941 */ /* 0x000fea0003800000 */
.L_x_178:
        /* <DEDUP_REMOVED lines=9> */
.L_x_181:
[----:B------:R-:W-:Y:S05]  /*6760*/  BSYNC B1 ;  /* 0x0000000000017941 */ /* 0x000fea0003800000 */
.L_x_180:
        /* <DEDUP_REMOVED lines=9> */
.L_x_183:
[----:B------:R-:W-:Y:S05]  /*6800*/  BSYNC B1 ;  /* 0x0000000000017941 */ /* 0x000fea0003800000 */
.L_x_182:
        /* <DEDUP_REMOVED lines=9> */
.L_x_185:
[----:B------:R-:W-:Y:S05]  /*68a0*/  BSYNC B1 ;  /* 0x0000000000017941 */ /* 0x000fea0003800000 */
.L_x_184:
        /* <DEDUP_REMOVED lines=9> */
.L_x_187:
[----:B------:R-:W-:Y:S05]  /*6940*/  BSYNC B1 ;  /* 0x0000000000017941 */ /* 0x000fea0003800000 */
.L_x_186:
        /* <DEDUP_REMOVED lines=9> */
.L_x_189:
[----:B------:R-:W-:Y:S05]  /*69e0*/  BSYNC B1 ;  /* 0x0000000000017941 */ /* 0x000fea0003800000 */
.L_x_188:
        /* <DEDUP_REMOVED lines=9> */
.L_x_191:
[----:B------:R-:W-:Y:S05]  /*6a80*/  BSYNC B1 ;  /* 0x0000000000017941 */ /* 0x000fea0003800000 */
.L_x_190:
[----:B-----5:R-:W-:Y:S01]  /*6a90*/  SHF.L.U32 R12, R172, 0x10, RZ ;  /* 0x00000010ac0c7819 */ /* 0x020fe200000006ff */
        /* <DEDUP_REMOVED lines=8> */
.L_x_193:
[----:B------:R-:W-:Y:S05]  /*6b20*/  BSYNC B1 ;  /* 0x0000000000017941 */ /* 0x000fea0003800000 */
.L_x_192:
        /* <DEDUP_REMOVED lines=9> */
.L_x_195:
[----:B------:R-:W-:Y:S05]  /*6bc0*/  BSYNC B1 ;  /* 0x0000000000017941 */ /* 0x000fea0003800000 */
.L_x_194:
        /* <DEDUP_REMOVED lines=9> */
.L_x_197:
[----:B------:R-:W-:Y:S05]  /*6c60*/  BSYNC B1 ;  /* 0x0000000000017941 */ /* 0x000fea0003800000 */
.L_x_196:
        /* <DEDUP_REMOVED lines=9> */
.L_x_199:
[----:B------:R-:W-:Y:S05]  /*6d00*/  BSYNC B1 ;  /* 0x0000000000017941 */ /* 0x000fea0003800000 */
.L_x_198:
        /* <DEDUP_REMOVED lines=9> */
.L_x_201:
[----:B------:R-:W-:Y:S05]  /*6da0*/  BSYNC B1 ;  /* 0x0000000000017941 */ /* 0x000fea0003800000 */
.L_x_200:
        /* <DEDUP_REMOVED lines=9> */
.L_x_203:
[----:B------:R-:W-:Y:S05]  /*6e40*/  BSYNC B1 ;  /* 0x0000000000017941 */ /* 0x000fea0003800000 */
.L_x_202:
        /* <DEDUP_REMOVED lines=9> */
.L_x_205:
[----:B------:R-:W-:Y:S05]  /*6ee0*/  BSYNC B1 ;  /* 0x0000000000017941 */ /* 0x000fea0003800000 */
.L_x_204:
        /* <DEDUP_REMOVED lines=9> */
.L_x_207:
[----:B------:R-:W-:Y:S05]  /*6f80*/  BSYNC B1 ;  /* 0x0000000000017941 */ /* 0x000fea0003800000 */
.L_x_206:
        /* <DEDUP_REMOVED lines=9> */
.L_x_209:
[----:B------:R-:W-:Y:S05]  /*7020*/  BSYNC B1 ;  /* 0x0000000000017941 */ /* 0x000fea0003800000 */
.L_x_208:
        /* <DEDUP_REMOVED lines=9> */
.L_x_211:
[----:B------:R-:W-:Y:S05]  /*70c0*/  BSYNC B1 ;  /* 0x0000000000017941 */ /* 0x000fea0003800000 */
.L_x_210:
        /* <DEDUP_REMOVED lines=9> */
.L_x_213:
[----:B------:R-:W-:Y:S05]  /*7160*/  BSYNC B1 ;  /* 0x0000000000017941 */ /* 0x000fea0003800000 */
.L_x_212:
        /* <DEDUP_REMOVED lines=9> */
.L_x_215:
[----:B------:R-:W-:Y:S05]  /*7200*/  BSYNC B1 ;  /* 0x0000000000017941 */ /* 0x000fea0003800000 */
.L_x_214:
        /* <DEDUP_REMOVED lines=9> */
.L_x_217:
[----:B------:R-:W-:Y:S05]  /*72a0*/  BSYNC B1 ;  /* 0x0000000000017941 */ /* 0x000fea0003800000 */
.L_x_216:
        /* <DEDUP_REMOVED lines=9> */
.L_x_219:
[----:B------:R-:W-:Y:S05]  /*7340*/  BSYNC B1 ;  /* 0x0000000000017941 */ /* 0x000fea0003800000 */
.L_x_218:
        /* <DEDUP_REMOVED lines=9> */
.L_x_221:
[----:B------:R-:W-:Y:S05]  /*73e0*/  BSYNC B1 ;  /* 0x0000000000017941 */ /* 0x000fea0003800000 */
.L_x_220:
        /* <DEDUP_REMOVED lines=9> */
.L_x_223:
[----:B------:R-:W-:Y:S05]  /*7480*/  BSYNC B1 ;  /* 0x0000000000017941 */ /* 0x000fea0003800000 */
.L_x_222:
        /* <DEDUP_REMOVED lines=9> */
.L_x_225:
[----:B------:R-:W-:Y:S05]  /*7520*/  BSYNC B1 ;  /* 0x0000000000017941 */ /* 0x000fea0003800000 */
.L_x_224:
        /* <DEDUP_REMOVED lines=9> */
.L_x_227:
[----:B------:R-:W-:Y:S05]  /*75c0*/  BSYNC B1 ;  /* 0x0000000000017941 */ /* 0x000fea0003800000 */
.L_x_226:
        /* <DEDUP_REMOVED lines=9> */
.L_x_229:
[----:B------:R-:W-:Y:S05]  /*7660*/  BSYNC B1 ;  /* 0x0000000000017941 */ /* 0x000fea0003800000 */
.L_x_228:
        /* <DEDUP_REMOVED lines=9> */
.L_x_231:
[----:B------:R-:W-:Y:S05]  /*7700*/  BSYNC B1 ;  /* 0x0000000000017941 */ /* 0x000fea0003800000 */
.L_x_230:
        /* <DEDUP_REMOVED lines=9> */
.L_x_233:
[----:B------:R-:W-:Y:S05]  /*77a0*/  BSYNC B1 ;  /* 0x0000000000017941 */ /* 0x000fea0003800000 */
.L_x_232:
        /* <DEDUP_REMOVED lines=9> */
.L_x_235:
[----:B------:R-:W-:Y:S05]  /*7840*/  BSYNC B1 ;  /* 0x0000000000017941 */ /* 0x000fea0003800000 */
.L_x_234:
        /* <DEDUP_REMOVED lines=9> */
.L_x_237:
[----:B------:R-:W-:Y:S05]  /*78e0*/  BSYNC B1 ;  /* 0x0000000000017941 */ /* 0x000fea0003800000 */
.L_x_236:
        /* <DEDUP_REMOVED lines=9> */
.L_x_239:
[----:B------:R-:W-:Y:S05]  /*7980*/  BSYNC B1 ;  /* 0x0000000000017941 */ /* 0x000fea0003800000 */
.L_x_238:
        /* <DEDUP_REMOVED lines=9> */
.L_x_241:
[----:B------:R-:W-:Y:S05]  /*7a20*/  BSYNC B1 ;  /* 0x0000000000017941 */ /* 0x000fea0003800000 */
.L_x_240:
        /* <DEDUP_REMOVED lines=9> */
.L_x_243:
[----:B------:R-:W-:Y:S05]  /*7ac0*/  BSYNC B1 ;  /* 0x0000000000017941 */ /* 0x000fea0003800000 */
.L_x_242:
        /* <DEDUP_REMOVED lines=9> */
.L_x_245:
[----:B------:R-:W-:Y:S05]  /*7b60*/  BSYNC B1 ;  /* 0x0000000000017941 */ /* 0x000fea0003800000 */
.L_x_244:
        /* <DEDUP_REMOVED lines=9> */
.L_x_247:
[----:B------:R-:W-:Y:S05]  /*7c00*/  BSYNC B1 ;  /* 0x0000000000017941 */ /* 0x000fea0003800000 */
.L_x_246:
        /* <DEDUP_REMOVED lines=9> */
.L_x_249:
[----:B------:R-:W-:Y:S05]  /*7ca0*/  BSYNC B1 ;  /* 0x0000000000017941 */ /* 0x000fea0003800000 */
.L_x_248:
        /* <DEDUP_REMOVED lines=9> */
.L_x_251:
[----:B------:R-:W-:Y:S05]  /*7d40*/  BSYNC B1 ;  /* 0x0000000000017941 */ /* 0x000fea0003800000 */
.L_x_250:
        /* <DEDUP_REMOVED lines=9> */
.L_x_253:
[----:B------:R-:W-:Y:S05]  /*7de0*/  BSYNC B1 ;  /* 0x0000000000017941 */ /* 0x000fea0003800000 */
.L_x_252:
        /* <DEDUP_REMOVED lines=9> */
.L_x_255:
[----:B------:R-:W-:Y:S05]  /*7e80*/  BSYNC B1 ;  /* 0x0000000000017941 */ /* 0x000fea0003800000 */
.L_x_254:
        /* <DEDUP_REMOVED lines=9> */
.L_x_257:
[----:B------:R-:W-:Y:S05]  /*7f20*/  BSYNC B1 ;  /* 0x0000000000017941 */ /* 0x000fea0003800000 */
.L_x_256:
        /* <DEDUP_REMOVED lines=9> */
.L_x_259:
[----:B------:R-:W-:Y:S05]  /*7fc0*/  BSYNC B1 ;  /* 0x0000000000017941 */ /* 0x000fea0003800000 */
.L_x_258:
        /* <DEDUP_REMOVED lines=9> */
.L_x_261:
[----:B------:R-:W-:Y:S05]  /*8060*/  BSYNC B1 ;  /* 0x0000000000017941 */ /* 0x000fea0003800000 */
.L_x_260:
        /* <DEDUP_REMOVED lines=9> */
.L_x_263:
[----:B------:R-:W-:Y:S05]  /*8100*/  BSYNC B1 ;  /* 0x0000000000017941 */ /* 0x000fea0003800000 */
.L_x_262:
        /* <DEDUP_REMOVED lines=9> */
.L_x_265:
[----:B------:R-:W-:Y:S05]  /*81a0*/  BSYNC B1 ;  /* 0x0000000000017941 */ /* 0x000fea0003800000 */
.L_x_264:
        /* <DEDUP_REMOVED lines=9> */
.L_x_267:
[----:B------:R-:W-:Y:S05]  /*8240*/  BSYNC B1 ;  /* 0x0000000000017941 */ /* 0x000fea0003800000 */
.L_x_266:
        /* <DEDUP_REMOVED lines=9> */
.L_x_269:
[----:B------:R-:W-:Y:S05]  /*82e0*/  BSYNC B1 ;  /* 0x0000000000017941 */ /* 0x000fea0003800000 */
.L_x_268:
        /* <DEDUP_REMOVED lines=9> */
.L_x_271:
[----:B------:R-:W-:Y:S05]  /*8380*/  BSYNC B1 ;  /* 0x0000000000017941 */ /* 0x000fea0003800000 */
.L_x_270:
        /* <DEDUP_REMOVED lines=9> */
.L_x_273:
[----:B------:R-:W-:Y:S05]  /*8420*/  BSYNC B1 ;  /* 0x0000000000017941 */ /* 0x000fea0003800000 */
.L_x_272:
        /* <DEDUP_REMOVED lines=9> */
.L_x_275:
[----:B------:R-:W-:Y:S05]  /*84c0*/  BSYNC B1 ;  /* 0x0000000000017941 */ /* 0x000fea0003800000 */
.L_x_274:
[----:B012--5:R-:W-:Y:S01]  /*84d0*/  IMAD.U32 R4, R172, 0x10000, RZ ;  /* 0x00010000ac047824 */ /* 0x027fe200078e00ff */
        /* <DEDUP_REMOVED lines=8> */
.L_x_277:
[----:B------:R-:W-:Y:S05]  /*8560*/  BSYNC B1 ;  /* 0x0000000000017941 */ /* 0x000fea0003800000 */
.L_x_276:
[----:B0----5:R-:W-:Y:S01]  /*8570*/  IMAD.U32 R4, R172, 0x10000, RZ ;  /* 0x00010000ac047824 */ /* 0x021fe200078e00ff */
[----:B------:R-:W-:Y:S01]  /*8580*/  @P2 MOV R5, R9 ;  /* 0x0000000900052202 */ /* 0x000fe20000000f00 */
[----:B------:R-:W-:Y:S01]  /*8590*/  BSSY B1, `(.L_x_278) ;  /* 0x0000009000017945 */ /* 0x000fe20003800000 */
[----:B------:R-:W-:Y:S01]  /*85a0*/  ISETP.GT.AND P1, PT, R0, 0x79, P1 ;  /* 0x000000790000780c */ /* 0x000fe20000f24270 */
[----:B------:R-:W-:Y:S01]  /*85b0*/  FMUL R3, R4, R155 ;  /* 0x0000009b04037220 */ /* 0x000fe20000400000 */
[----:B------:R-:W-:-:S03]  /*85c0*/  @P2 IMAD.MOV.U32 R4, RZ, RZ, R8 ;  /* 0x000000ffff042224 */ /* 0x000fc600078e0008 */
[----:B------:R-:W-:-:S05]  /*85d0*/  FFMA R3, R86, R154, R3 ;  /* 0x0000009a56037223 */ /* 0x000fca0000000003 */
[----:B------:R-:W-:-:S05]  /*85e0*/  F2FP.BF16.F32.PACK_AB R3, RZ, R3 ;  /* 0x00000003ff03723e */ /* 0x000fca00000010ff */
[----:B------:R0:W-:Y:S01]  /*85f0*/  @P2 STG.E.U16 desc[UR36][R4.64+0xf0], R3 ;  /* 0x0000f00304002986 */ /* 0x0001e2000c101524 */
[----:B------:R-:W-:Y:S05]  /*8600*/  @!P1 BRA `(.L_x_279) ;  /* 0x0000000000049947 */ /* 0x000fea0003800000 */
[----:B------:R2:W5:Y:S02]  /*8610*/  LDG.E.LTC128B.U16 R172, desc[UR36][R10.64+0xf2] ;  /* 0x0000f2240aac7981 */ /* 0x000564000c1e1520 */
.L_x_279:
[----:B------:R-:W-:Y:S05]  /*8620*/  BSYNC B1 ;  /* 0x0000000000017941 */ /* 0x000fea0003800000 */
.L_x_278:
[----:B------:R-:W-:Y:S05]  /*8630*/  @!P1 BRA `(.L_x_280) ;  /* 0x00000024004c9947 */ /* 0x000fea0003800000 */
[----:B-----5:R-:W-:-:S04]  /*8640*/  IMAD.U32 R172, R172, 0x10000, RZ ;  /* 0x00010000acac7824 */ /* 0x020fc800078e00ff */
[----:B------:R-:W-:-:S04]  /*8650*/  FMUL R172, R172, R155 ;  /* 0x0000009bacac7220 */ /* 0x000fc80000400000 */
[----:B------:R-:W-:-:S05]  /*8660*/  FFMA R172, R87, R154, R172 ;  /* 0x0000009a57ac7223 */ /* 0x000fca00000000ac */
[----:B------:R-:W-:-:S05]  /*8670*/  F2FP.BF16.F32.PACK_AB R172, RZ, R172 ;  /* 0x000000acffac723e */ /* 0x000fca00000010ff */
[----:B------:R0:W-:Y:S01]  /*8680*/  STG.E.U16 desc[UR36][R8.64+0xf2], R172 ;  /* 0x0000f2ac08007986 */ /* 0x0001e2000c101524 */
[----:B------:R-:W-:Y:S05]  /*8690*/  BRA `(.L_x_280) ;  /* 0x0000002400347947 */ /* 0x000fea0003800000 */
.L_x_29:
[----:B------:R-:W-:Y:S01]  /*86a0*/  ULDC.64 UR4, c[0x0][0x5c0] ;  /* 0x0001700000047ab9 */ /* 0x000fe20000000a00 */
[-C--:B------:R-:W-:Y:S01]  /*86b0*/  FMUL R88, R88, R154.reuse ;  /* 0x0000009a58587220 */ /* 0x080fe20000400000 */
[----:B------:R-:W-:Y:S01]  /*86c0*/  LEA R8, P0, R166, UR4, 0x1 ;  /* 0x00000004a6087c11 */ /* 0x000fe2000f8008ff */
[----:B------:R-:W-:Y:S01]  /*86d0*/  IMAD.SHL.U32 R7, R4, 0x10, RZ ;  /* 0x0000001004077824 */ /* 0x000fe200078e00ff */
[----:B------:R-:W-:Y:S01]  /*86e0*/  ISETP.GT.AND P2, PT, R0, 0x1, P3 ;  /* 0x000000010000780c */ /* 0x000fe20001f44270 */
[-C--:B------:R-:W-:Y:S01]  /*86f0*/  FMUL R89, R89, R154.reuse ;  /* 0x0000009a59597220 */ /* 0x080fe20000400000 */
[----:B------:R-:W-:Y:S01]  /*8700*/  LEA.HI.X R9, R166, UR5, R169, 0x1, P0 ;  /* 0x00000005a6097c11 */ /* 0x000fe200080f0ca9 */
[-C--:B------:R-:W-:Y:S01]  /*8710*/  FMUL R90, R90, R154.reuse ;  /* 0x0000009a5a5a7220 */ /* 0x080fe20000400000 */
[----:B------:R-:W-:Y:S01]  /*8720*/  ISETP.GT.AND P0, PT, R3, 0x8, PT ;  /* 0x000000080300780c */ /* 0x000fe20003f04270 */
[----:B------:R-:W-:Y:S01]  /*8730*/  FMUL R91, R91, R154 ;  /* 0x0000009a5b5b7220 */ /* 0x000fe20000400000 */
[----:B------:R-:W-:Y:S01]  /*8740*/  F2FP.BF16.F32.PACK_AB R88, RZ, R88 ;  /* 0x00000058ff58723e */ /* 0x000fe200000010ff */
[-C--:B------:R-:W-:Y:S01]  /*8750*/  FMUL R92, R92, R154.reuse ;  /* 0x0000009a5c5c7220 */ /* 0x080fe20000400000 */
[----:B------:R-:W-:Y:S01]  /*8760*/  ISETP.GT.AND P4, PT, R0, RZ, P0 ;  /* 0x000000ff0000720c */ /* 0x000fe20000784270 */
[----:B------:R-:W-:Y:S01]  /*8770*/  FMUL R93, R93, R154 ;  /* 0x0000009a5d5d7220 */ /* 0x000fe20000400000 */
[----:B------:R-:W-:Y:S01]  /*8780*/  SHF.L.U64.HI R6, R4, 0x4, R5 ;  /* 0x0000000404067819 */ /* 0x000fe20000010205 */
[----:B------:R-:W-:Y:S01]  /*8790*/  @P1 STG.E.U16 desc[UR36][R8.64], R88 ;  /* 0x0000005808001986 */ /* 0x000fe2000c101524 */
[----:B------:R-:W-:Y:S01]  /*87a0*/  IADD3 R10, P5, R7, R8, RZ ;  /* 0x00000008070a7210 */ /* 0x000fe20007fbe0ff */
[-C--:B------:R-:W-:Y:S01]  /*87b0*/  FMUL R94, R94, R154.reuse ;  /* 0x0000009a5e5e7220 */ /* 0x080fe20000400000 */
[----:B------:R-:W-:Y:S01]  /*87c0*/  ISETP.GT.AND P1, PT, R0, 0x1, P0 ;  /* 0x000000010000780c */ /* 0x000fe20000724270 */
[----:B------:R-:W-:Y:S01]  /*87d0*/  FMUL R95, R95, R154 ;  /* 0x0000009a5f5f7220 */ /* 0x000fe20000400000 */
[----:B------:R-:W-:Y:S01]  /*87e0*/  F2FP.BF16.F32.PACK_AB R89, RZ, R89 ;  /* 0x00000059ff59723e */ /* 0x000fe200000010ff */
[----:B------:R-:W-:Y:S01]  /*87f0*/  IMAD.X R11, R6, 0x1, R9, P5 ;  /* 0x00000001060b7824 */ /* 0x000fe200028e0609 */
[----:B------:R-:W-:Y:S01]  /*8800*/  F2FP.BF16.F32.PACK_AB R90, RZ, R90 ;  /* 0x0000005aff5a723e */ /* 0x000fe200000010ff */
[-C--:B------:R-:W-:Y:S01]  /*8810*/  FMUL R96, R96, R154.reuse ;  /* 0x0000009a60607220 */ /* 0x080fe20000400000 */
[----:B------:R-:W-:Y:S01]  /*8820*/  F2FP.BF16.F32.PACK_AB R91, RZ, R91 ;  /* 0x0000005bff5b723e */ /* 0x000fe200000010ff */
[----:B------:R-:W-:Y:S01]  /*8830*/  @P2 STG.E.U16 desc[UR36][R8.64+0x2], R89 ;  /* 0x0000025908002986 */ /* 0x000fe2000c101524 */
[C---:B------:R-:W-:Y:S01]  /*8840*/  ISETP.GT.AND P5, PT, R0.reuse, 0x9, P3 ;  /* 0x000000090000780c */ /* 0x040fe20001fa4270 */
[-C--:B------:R-:W-:Y:S01]  /*8850*/  FMUL R97, R97, R154.reuse ;  /* 0x0000009a61617220 */ /* 0x080fe20000400000 */
[C---:B------:R-:W-:Y:S01]  /*8860*/  ISETP.GT.AND P2, PT, R0.reuse, 0x8, P0 ;  /* 0x000000080000780c */ /* 0x040fe20000744270 */
[----:B------:R-:W-:Y:S01]  /*8870*/  @P4 STG.E.U16 desc[UR36][R10.64], R90 ;  /* 0x0000005a0a004986 */ /* 0x000fe2000c101524 */
[----:B------:R-:W-:Y:S01]  /*8880*/  ISETP.GT.AND P4, PT, R0, 0x8, P3 ;  /* 0x000000080000780c */ /* 0x000fe20001f84270 */
[----:B------:R-:W-:Y:S01]  /*8890*/  FMUL R98, R98, R154 ;  /* 0x0000009a62627220 */ /* 0x000fe20000400000 */
[----:B------:R-:W-:Y:S01]  /*88a0*/  F2FP.BF16.F32.PACK_AB R92, RZ, R92 ;  /* 0x0000005cff5c723e */ /* 0x000fe200000010ff */
[----:B------:R-:W-:Y:S01]  /*88b0*/  @P1 STG.E.U16 desc[UR36][R10.64+0x2], R91 ;  /* 0x0000025b0a001986 */ /* 0x000fe2000c101524 */
[----:B------:R-:W-:Y:S01]  /*88c0*/  ISETP.GT.AND P1, PT, R0, 0x9, P0 ;  /* 0x000000090000780c */ /* 0x000fe20000724270 */
[-C--:B------:R-:W-:Y:S01]  /*88d0*/  FMUL R99, R99, R154.reuse ;  /* 0x0000009a63637220 */ /* 0x080fe20000400000 */
[----:B------:R-:W-:Y:S01]  /*88e0*/  F2FP.BF16.F32.PACK_AB R93, RZ, R93 ;  /* 0x0000005dff5d723e */ /* 0x000fe200000010ff */
[----:B------:R-:W-:Y:S01]  /*88f0*/  FMUL R100, R100, R154 ;  /* 0x0000009a64647220 */ /* 0x000fe20000400000 */
[----:B------:R-:W-:Y:S01]  /*8900*/  F2FP.BF16.F32.PACK_AB R94, RZ, R94 ;  /* 0x0000005eff5e723e */ /* 0x000fe200000010ff */
[-C--:B------:R-:W-:Y:S01]  /*8910*/  FMUL R101, R101, R154.reuse ;  /* 0x0000009a65657220 */ /* 0x080fe20000400000 */
[----:B------:R-:W-:Y:S01]  /*8920*/  F2FP.BF16.F32.PACK_AB R95, RZ, R95 ;  /* 0x0000005fff5f723e */ /* 0x000fe200000010ff */
[----:B------:R-:W-:Y:S01]  /*8930*/  FMUL R102, R102, R154 ;  /* 0x0000009a66667220 */ /* 0x000fe20000400000 */
[----:B------:R-:W-:Y:S01]  /*8940*/  F2FP.BF16.F32.PACK_AB R96, RZ, R96 ;  /* 0x00000060ff60723e */ /* 0x000fe200000010ff */
[----:B------:R-:W-:Y:S01]  /*8950*/  @P4 STG.E.U16 desc[UR36][R8.64+0x10], R92 ;  /* 0x0000105c08004986 */ /* 0x000fe2000c101524 */
[C---:B------:R-:W-:Y:S01]  /*8960*/  ISETP.GT.AND P4, PT, R0.reuse, 0x10, P3 ;  /* 0x000000100000780c */ /* 0x040fe20001f84270 */
[-C--:B------:R-:W-:Y:S01]  /*8970*/  FMUL R103, R103, R154.reuse ;  /* 0x0000009a67677220 */ /* 0x080fe20000400000 */
[----:B------:R-:W-:Y:S01]  /*8980*/  F2FP.BF16.F32.PACK_AB R97, RZ, R97 ;  /* 0x00000061ff61723e */ /* 0x000fe200000010ff */
[----:B------:R-:W-:Y:S01]  /*8990*/  @P5 STG.E.U16 desc[UR36][R8.64+0x12], R93 ;  /* 0x0000125d08005986 */ /* 0x000fe2000c101524 */
[----:B------:R-:W-:Y:S01]  /*89a0*/  ISETP.GT.AND P5, PT, R0, 0x11, P0 ;  /* 0x000000110000780c */ /* 0x000fe200007a4270 */
        /* <DEDUP_REMOVED lines=74> */
[-C--:B------:R-:W-:Y:S01]  /*8e50*/  FMUL R125, R125, R154.reuse ;  /* 0x0000009a7d7d7220 */ /* 0x080fe20000400000 */
[----:B------:R-:W-:Y:S01]  /*8e60*/  F2FP.BF16.F32.PACK_AB R119, RZ, R119 ;  /* 0x00000077ff77723e */ /* 0x000fe200000010ff */
[----:B------:R-:W-:Y:S01]  /*8e70*/  FMUL R126, R126, R154 ;  /* 0x0000009a7e7e7220 */ /* 0x000fe20000400000 */
[----:B------:R-:W-:Y:S01]  /*8e80*/  F2FP.BF16.F32.PACK_AB R120, RZ, R120 ;  /* 0x00000078ff78723e */ /* 0x000fe200000010ff */
        /* <DEDUP_REMOVED lines=64> */
[----:B------:R-:W-:Y:S01]  /*9290*/  FMUL R145, R145, R154 ;  /* 0x0000009a91917220 */ /* 0x000fe20000400000 */
[----:B------:R-:W-:Y:S01]  /*92a0*/  F2FP.BF16.F32.PACK_AB R139, RZ, R139 ;  /* 0x0000008bff8b723e */ /* 0x000fe200000010ff */
[----:B------:R-:W-:Y:S01]  /*92b0*/  IMAD.SHL.U32 R21, R4, 0x100, RZ ;  /* 0x0000010004157824 */ /* 0x000fe200078e00ff */
[----:B------:R-:W-:Y:S01]  /*92c0*/  F2FP.BF16.F32.PACK_AB R140, RZ, R140 ;  /* 0x0000008cff8c723e */ /* 0x000fe200000010ff */
[----:B------:R-:W-:Y:S01]  /*92d0*/  @P1 STG.E.U16 desc[UR36][R8.64+0x90], R124 ;  /* 0x0000907c08001986 */ /* 0x000fe2000c101524 */
[----:B------:R-:W-:Y:S01]  /*92e0*/  ISETP.GT.AND P1, PT, R0, 0x50, P3 ;  /* 0x000000500000780c */ /* 0x000fe20001f24270 */
[-C--:B------:R-:W-:Y:S01]  /*92f0*/  FMUL R146, R146, R154.reuse ;  /* 0x0000009a92927220 */ /* 0x080fe20000400000 */
[----:B------:R-:W-:Y:S01]  /*9300*/  F2FP.BF16.F32.PACK_AB R141, RZ, R141 ;  /* 0x0000008dff8d723e */ /* 0x000fe200000010ff */
[----:B------:R-:W-:Y:S01]  /*9310*/  @P2 STG.E.U16 desc[UR36][R8.64+0x92], R125 ;  /* 0x0000927d08002986 */ /* 0x000fe2000c101524 */
[C---:B------:R-:W-:Y:S01]  /*9320*/  ISETP.GT.AND P2, PT, R0.reuse, 0x51, P3 ;  /* 0x000000510000780c */ /* 0x040fe20001f44270 */
[----:B------:R-:W-:Y:S01]  /*9330*/  FMUL R147, R147, R154 ;  /* 0x0000009a93937220 */ /* 0x000fe20000400000 */
        /* <DEDUP_REMOVED lines=12> */
[----:B------:R-:W-:Y:S01]  /*9400*/  SHF.L.U64.HI R15, R4, 0x8, R5 ;  /* 0x00000008040f7819 */ /* 0x000fe20000010205 */
[----:B------:R-:W-:Y:S01]  /*9410*/  @P2 STG.E.U16 desc[UR36][R8.64+0xa2], R129 ;  /* 0x0000a28108002986 */ /* 0x000fe2000c101524 */
[C---:B------:R-:W-:Y:S01]  /*9420*/  ISETP.GT.AND P2, PT, R0.reuse, 0x59, P3 ;  /* 0x000000590000780c */ /* 0x040fe20001f44270 */
        /* <DEDUP_REMOVED lines=56> */
[----:B------:R-:W-:Y:S01]  /*97b0*/  FMUL R39, R39, R154 ;  /* 0x0000009a27277220 */ /* 0x000fe20000400000 */
[----:B------:R-:W-:Y:S01]  /*97c0*/  F2FP.BF16.F32.PACK_AB R33, RZ, R33 ;  /* 0x00000021ff21723e */ /* 0x000fe200000010ff */
[----:B------:R-:W-:Y:S01]  /*97d0*/  @P2 STG.E.U16 desc[UR36][R10.64+0xd0], R142 ;  /* 0x0000d08e0a002986 */ /* 0x000fe2000c101524 */
[----:B------:R-:W-:Y:S01]  /*97e0*/  F2FP.BF16.F32.PACK_AB R34, RZ, R34 ;  /* 0x00000022ff22723e */ /* 0x000fe200000010ff */
[-C--:B------:R-:W-:Y:S01]  /*97f0*/  FMUL R40, R40, R154.reuse ;  /* 0x0000009a28287220 */ /* 0x080fe20000400000 */
[----:B------:R-:W-:Y:S01]  /*9800*/  F2FP.BF16.F32.PACK_AB R35, RZ, R35 ;  /* 0x00000023ff23723e */ /* 0x000fe200000010ff */
[----:B------:R-:W-:Y:S01]  /*9810*/  FMUL R41, R41, R154 ;  /* 0x0000009a29297220 */ /* 0x000fe20000400000 */
[----:B------:R-:W-:Y:S01]  /*9820*/  F2FP.BF16.F32.PACK_AB R36, RZ, R36 ;  /* 0x00000024ff24723e */ /* 0x000fe200000010ff */
[----:B------:R-:W-:Y:S01]  /*9830*/  @P4 STG.E.U16 desc[UR36][R10.64+0xd2], R143 ;  /* 0x0000d28f0a004986 */ /* 0x000fe2000c101524 */
[----:B------:R-:W-:Y:S01]  /*9840*/  ISETP.GT.AND P4, PT, R0, 0x71, P0 ;  /* 0x000000710000780c */ /* 0x000fe20000784270 */
[----:B------:R-:W-:Y:S01]  /*9850*/  FMUL R42, R42, R154 ;  /* 0x0000009a2a2a7220 */ /* 0x000fe20000400000 */
[----:B------:R-:W-:Y:S01]  /*9860*/  F2FP.BF16.F32.PACK_AB R37, RZ, R37 ;  /* 0x00000025ff25723e */ /* 0x000fe200000010ff */
[----:B------:R-:W-:Y:S01]  /*9870*/  @P5 STG.E.U16 desc[UR36][R8.64+0xe0], R144 ;  /* 0x0000e09008005986 */ /* 0x000fe2000c101524 */
[----:B------:R-:W-:Y:S01]  /*9880*/  ISETP.GT.AND P5, PT, R0, 0x70, P0 ;  /* 0x000000700000780c */ /* 0x000fe200007a4270 */
[----:B------:R-:W-:Y:S01]  /*9890*/  @P1 IMAD.MOV.U32 R4, RZ, RZ, R8 ;  /* 0x000000ffff041224 */ /* 0x000fe200078e0008 */
[----:B------:R-:W-:Y:S01]  /*98a0*/  F2FP.BF16.F32.PACK_AB R38, RZ, R38 ;  /* 0x00000026ff26723e */ /* 0x000fe200000010ff */
[----:B------:R-:W-:Y:S01]  /*98b0*/  @P1 IMAD.MOV.U32 R5, RZ, RZ, R9 ;  /* 0x000000ffff051224 */ /* 0x000fe200078e0009 */
[----:B------:R-:W-:Y:S01]  /*98c0*/  F2FP.BF16.F32.PACK_AB R39, RZ, R39 ;  /* 0x00000027ff27723e */ /* 0x000fe200000010ff */
[----:B------:R-:W-:Y:S01]  /*98d0*/  FMUL R43, R43, R154 ;  /* 0x0000009a2b2b7220 */ /* 0x000fe20000400000 */
[----:B------:R-:W-:Y:S01]  /*98e0*/  F2FP.BF16.F32.PACK_AB R40, RZ, R40 ;  /* 0x00000028ff28723e */ /* 0x000fe200000010ff */
[----:B------:R-:W-:Y:S01]  /*98f0*/  FMUL R44, R44, R154 ;  /* 0x0000009a2c2c7220 */ /* 0x000fe20000400000 */
[----:B------:R0:W-:Y:S01]  /*9900*/  @P1 STG.E.U16 desc[UR36][R4.64+0xe2], R145 ;  /* 0x0000e29104001986 */ /* 0x0001e2000c101524 */
[----:B------:R-:W-:Y:S01]  /*9910*/  IADD3 R12, P1, P2, R7, R8, R21 ;  /* 0x00000008070c7210 */ /* 0x000fe20007a3e015 */
[-C--:B------:R-:W-:Y:S01]  /*9920*/  FMUL R45, R45, R154.reuse ;  /* 0x0000009a2d2d7220 */ /* 0x080fe20000400000 */
[----:B------:R-:W-:Y:S01]  /*9930*/  F2FP.BF16.F32.PACK_AB R41, RZ, R41 ;  /* 0x00000029ff29723e */ /* 0x000fe200000010ff */
[-C--:B------:R-:W-:Y:S01]  /*9940*/  FMUL R46, R46, R154.reuse ;  /* 0x0000009a2e2e7220 */ /* 0x080fe20000400000 */
[----:B------:R-:W-:Y:S01]  /*9950*/  IADD3.X R13, R6, R9, R15, P1, P2 ;  /* 0x00000009060d7210 */ /* 0x000fe20000fe440f */
[-C--:B------:R-:W-:Y:S01]  /*9960*/  FMUL R47, R47, R154.reuse ;  /* 0x0000009a2f2f7220 */ /* 0x080fe20000400000 */
[C---:B------:R-:W-:Y:S01]  /*9970*/  ISETP.GT.AND P1, PT, R3.reuse, 0x80, PT ;  /* 0x000000800300780c */ /* 0x040fe20003f24270 */
[-C--:B------:R-:W-:Y:S01]  /*9980*/  FMUL R48, R48, R154.reuse ;  /* 0x0000009a30307220 */ /* 0x080fe20000400000 */
[----:B------:R-:W-:Y:S01]  /*9990*/  ISETP.GT.AND P2, PT, R3, 0x88, PT ;  /* 0x000000880300780c */ /* 0x000fe20003f44270 */
[----:B------:R-:W-:Y:S01]  /*99a0*/  FMUL R49, R49, R154 ;  /* 0x0000009a31317220 */ /* 0x000fe20000400000 */
[----:B------:R-:W-:Y:S01]  /*99b0*/  F2FP.BF16.F32.PACK_AB R42, RZ, R42 ;  /* 0x0000002aff2a723e */ /* 0x000fe200000010ff */
[----:B0-----:R-:W-:Y:S01]  /*99c0*/  @P5 IMAD.MOV.U32 R4, RZ, RZ, R10 ;  /* 0x000000ffff045224 */ /* 0x001fe200078e000a */
[----:B------:R-:W-:Y:S01]  /*99d0*/  F2FP.BF16.F32.PACK_AB R43, RZ, R43 ;  /* 0x0000002bff2b723e */ /* 0x000fe200000010ff */
[----:B------:R-:W-:Y:S01]  /*99e0*/  @P5 IMAD.MOV.U32 R5, RZ, RZ, R11 ;  /* 0x000000ffff055224 */ /* 0x000fe200078e000b */
[----:B------:R-:W-:Y:S01]  /*99f0*/  F2FP.BF16.F32.PACK_AB R44, RZ, R44 ;  /* 0x0000002cff2c723e */ /* 0x000fe200000010ff */
[-C--:B------:R-:W-:Y:S01]  /*9a00*/  FMUL R50, R50, R154.reuse ;  /* 0x0000009a32327220 */ /* 0x080fe20000400000 */
[----:B------:R-:W-:Y:S01]  /*9a10*/  F2FP.BF16.F32.PACK_AB R45, RZ, R45 ;  /* 0x0000002dff2d723e */ /* 0x000fe200000010ff */
[-C--:B------:R-:W-:Y:S01]  /*9a20*/  FMUL R51, R51, R154.reuse ;  /* 0x0000009a33337220 */ /* 0x080fe20000400000 */
[----:B------:R0:W-:Y:S01]  /*9a30*/  @P5 STG.E.U16 desc[UR36][R4.64+0xe0], R146 ;  /* 0x0000e09204005986 */ /* 0x0001e2000c101524 */
[----:B------:R-:W-:Y:S01]  /*9a40*/  ISETP.GT.AND P5, PT, R0, 0x78, P3 ;  /* 0x000000780000780c */ /* 0x000fe20001fa4270 */
[-C--:B------:R-:W-:Y:S01]  /*9a50*/  FMUL R52, R52, R154.reuse ;  /* 0x0000009a34347220 */ /* 0x080fe20000400000 */
[C---:B------:R-:W-:Y:S01]  /*9a60*/  ISETP.GT.AND P3, PT, R0.reuse, 0x79, P3 ;  /* 0x000000790000780c */ /* 0x040fe20001f64270 */
[----:B------:R-:W-:Y:S01]  /*9a70*/  @P4 STG.E.U16 desc[UR36][R10.64+0xe2], R147 ;  /* 0x0000e2930a004986 */ /* 0x000fe2000c101524 */
[C---:B------:R-:W-:Y:S01]  /*9a80*/  ISETP.GT.AND P4, PT, R0.reuse, 0x78, P0 ;  /* 0x000000780000780c */ /* 0x040fe20000784270 */
[-C--:B------:R-:W-:Y:S01]  /*9a90*/  FMUL R53, R53, R154.reuse ;  /* 0x0000009a35357220 */ /* 0x080fe20000400000 */
[----:B------:R-:W-:Y:S01]  /*9aa0*/  ISETP.GT.AND P0, PT, R0, 0x79, P0 ;  /* 0x000000790000780c */ /* 0x000fe20000704270 */
[----:B------:R-:W-:Y:S01]  /*9ab0*/  FMUL R54, R54, R154 ;  /* 0x0000009a36367220 */ /* 0x000fe20000400000 */
[----:B------:R-:W-:Y:S01]  /*9ac0*/  F2FP.BF16.F32.PACK_AB R46, RZ, R46 ;  /* 0x0000002eff2e723e */ /* 0x000fe200000010ff */
[-C--:B------:R-:W-:Y:S01]  /*9ad0*/  FMUL R55, R55, R154.reuse ;  /* 0x0000009a37377220 */ /* 0x080fe20000400000 */
[----:B------:R-:W-:Y:S01]  /*9ae0*/  F2FP.BF16.F32.PACK_AB R47, RZ, R47 ;  /* 0x0000002fff2f723e */ /* 0x000fe200000010ff */
[----:B------:R-:W-:Y:S01]  /*9af0*/  FMUL R56, R56, R154 ;  /* 0x0000009a38387220 */ /* 0x000fe20000400000 */
[----:B------:R-:W-:Y:S01]  /*9b00*/  F2FP.BF16.F32.PACK_AB R48, RZ, R48 ;  /* 0x00000030ff30723e */ /* 0x000fe200000010ff */
[----:B------:R-:W-:Y:S01]  /*9b10*/  @P5 STG.E.U16 desc[UR36][R8.64+0xf0], R148 ;  /* 0x0000f09408005986 */ /* 0x000fe2000c101524 */
[----:B0-----:R-:W-:Y:S01]  /*9b20*/  IADD3 R4, P5, R21, R8, RZ ;  /* 0x0000000815047210 */ /* 0x001fe20007fbe0ff */
[-C--:B------:R-:W-:Y:S01]  /*9b30*/  FMUL R57, R57, R154.reuse ;  /* 0x0000009a39397220 */ /* 0x080fe20000400000 */
[----:B------:R-:W-:Y:S01]  /*9b40*/  F2FP.BF16.F32.PACK_AB R49, RZ, R49 ;  /* 0x00000031ff31723e */ /* 0x000fe200000010ff */
[----:B------:R0:W-:Y:S01]  /*9b50*/  @P3 STG.E.U16 desc[UR36][R8.64+0xf2], R149 ;  /* 0x0000f29508003986 */ /* 0x0001e2000c101524 */
[----:B------:R-:W-:Y:S01]  /*9b60*/  IADD3.X R5, R15, R9, RZ, P5, !PT ;  /* 0x000000090f057210 */ /* 0x000fe20002ffe4ff */
[-C--:B------:R-:W-:Y:S01]  /*9b70*/  FMUL R58, R58, R154.reuse ;  /* 0x0000009a3a3a7220 */ /* 0x080fe20000400000 */
[C---:B------:R-:W-:Y:S01]  /*9b80*/  ISETP.GT.AND P3, PT, R0.reuse, RZ, P1 ;  /* 0x000000ff0000720c */ /* 0x040fe20000f64270 */
[----:B------:R-:W-:Y:S01]  /*9b90*/  @P4 STG.E.U16 desc[UR36][R10.64+0xf0], R150 ;  /* 0x0000f0960a004986 */ /* 0x000fe2000c101524 */
[C---:B------:R-:W-:Y:S01]  /*9ba0*/  ISETP.GT.AND P4, PT, R0.reuse, 0x1, P1 ;  /* 0x000000010000780c */ /* 0x040fe20000f84270 */
[-C--:B------:R-:W-:Y:S01]  /*9bb0*/  FMUL R59, R59, R154.reuse ;  /* 0x0000009a3b3b7220 */ /* 0x080fe20000400000 */
[C---:B------:R-:W-:Y:S01]  /*9bc0*/  ISETP.GT.AND P5, PT, R0.reuse, RZ, P2 ;  /* 0x000000ff0000720c */ /* 0x040fe200017a4270 */
        /* <DEDUP_REMOVED lines=10> */
[----:B------:R-:W-:Y:S01]  /*9c70*/  FMUL R63, R63, R154 ;  /* 0x0000009a3f3f7220 */ /* 0x000fe20000400000 */
[----:B------:R-:W-:Y:S01]  /*9c80*/  F2FP.BF16.F32.PACK_AB R53, RZ, R53 ;  /* 0x00000035ff35723e */ /* 0x000fe200000010ff */
[----:B------:R-:W-:Y:S01]  /*9c90*/  @P4 STG.E.U16 desc[UR36][R4.64+0x2], R25 ;  /* 0x0000021904004986 */ /* 0x000fe2000c101524 */
[----:B------:R-:W-:Y:S01]  /*9ca0*/  IADD3 R14, P4, R7, R4, RZ ;  /* 0x00000004070e7210 */ /* 0x000fe20007f9e0ff */
[--C-:B------:R-:W-:Y:S01]  /*9cb0*/  IMAD.X R9, R6, 0x1, R5.reuse, P3 ;  /* 0x0000000106097824 */ /* 0x100fe200018e0605 */
[----:B------:R-:W-:Y:S01]  /*9cc0*/  ISETP.GT.AND P3, PT, R0, 0x9, P2 ;  /* 0x000000090000780c */ /* 0x000fe20001764270 */
[----:B------:R-:W-:Y:S01]  /*9cd0*/  FMUL R64, R64, R154 ;  /* 0x0000009a40407220 */ /* 0x000fe20000400000 */
[----:B------:R-:W-:Y:S01]  /*9ce0*/  F2FP.BF16.F32.PACK_AB R54, RZ, R54 ;  /* 0x00000036ff36723e */ /* 0x000fe200000010ff */
[----:B------:R-:W-:Y:S01]  /*9cf0*/  IMAD.X R15, R6, 0x1, R5, P4 ;  /* 0x00000001060f7824 */ /* 0x000fe200020e0605 */
[----:B------:R-:W-:Y:S01]  /*9d00*/  ISETP.GT.AND P4, PT, R0, 0x8, P1 ;  /* 0x000000080000780c */ /* 0x000fe20000f84270 */
[-C--:B------:R-:W-:Y:S01]  /*9d10*/  FMUL R65, R65, R154.reuse ;  /* 0x0000009a41417220 */ /* 0x080fe20000400000 */
[----:B------:R-:W-:Y:S01]  /*9d20*/  F2FP.BF16.F32.PACK_AB R55, RZ, R55 ;  /* 0x00000037ff37723e */ /* 0x000fe200000010ff */
[-C--:B------:R-:W-:Y:S01]  /*9d30*/  FMUL R66, R66, R154.reuse ;  /* 0x0000009a42427220 */ /* 0x080fe20000400000 */
        /* <DEDUP_REMOVED lines=8> */
[-C--:B------:R-:W-:Y:S01]  /*9dc0*/  FMUL R69, R69, R154.reuse ;  /* 0x0000009a45457220 */ /* 0x080fe20000400000 */
[----:B------:R-:W-:Y:S01]  /*9dd0*/  @P4 STG.E.U16 desc[UR36][R4.64+0x10], R28 ;  /* 0x0000101c04004986 */ /* 0x000fe2000c101524 */
[----:B------:R-:W-:Y:S01]  /*9de0*/  ISETP.GT.AND P4, PT, R0, 0x10, P1 ;  /* 0x000000100000780c */ /* 0x000fe20000f84270 */
[----:B------:R-:W-:Y:S01]  /*9df0*/  FMUL R70, R70, R154 ;  /* 0x0000009a46467220 */ /* 0x000fe20000400000 */
[----:B------:R-:W-:Y:S01]  /*9e00*/  F2FP.BF16.F32.PACK_AB R58, RZ, R58 ;  /* 0x0000003aff3a723e */ /* 0x000fe200000010ff */
[-C--:B------:R-:W-:Y:S01]  /*9e10*/  FMUL R71, R71, R154.reuse ;  /* 0x0000009a47477220 */ /* 0x080fe20000400000 */
        /* <DEDUP_REMOVED lines=18> */
[--C-:B------:R-:W-:Y:S01]  /*9f40*/  @P0 IMAD.MOV.U32 R6, RZ, RZ, R12.reuse ;  /* 0x000000ffff060224 */ /* 0x100fe200078e000c */
[----:B------:R-:W-:Y:S01]  /*9f50*/  F2FP.BF16.F32.PACK_AB R63, RZ, R63 ;  /* 0x0000003fff3f723e */ /* 0x000fe200000010ff */
[--C-:B------:R-:W-:Y:S01]  /*9f60*/  @P0 IMAD.MOV.U32 R7, RZ, RZ, R13.reuse ;  /* 0x000000ffff070224 */ /* 0x100fe200078e000d */
[----:B------:R-:W-:Y:S01]  /*9f70*/  F2FP.BF16.F32.PACK_AB R64, RZ, R64 ;  /* 0x00000040ff40723e */ /* 0x000fe200000010ff */
[-C--:B------:R-:W-:Y:S01]  /*9f80*/  FMUL R76, R76, R154.reuse ;  /* 0x0000009a4c4c7220 */ /* 0x080fe20000400000 */
[----:B------:R-:W-:Y:S01]  /*9f90*/  F2FP.BF16.F32.PACK_AB R65, RZ, R65 ;  /* 0x00000041ff41723e */ /* 0x000fe200000010ff */
[-C--:B------:R-:W-:Y:S01]  /*9fa0*/  FMUL R77, R77, R154.reuse ;  /* 0x0000009a4d4d7220 */ /* 0x080fe20000400000 */
[----:B------:R0:W-:Y:S01]  /*9fb0*/  @P0 STG.E.U16 desc[UR36][R6.64+0x20], R34 ;  /* 0x0000202206000986 */ /* 0x0001e2000c101524 */
        /* <DEDUP_REMOVED lines=11> */
[--C-:B0-----:R-:W-:Y:S01]  /*a070*/  @P3 IMAD.MOV.U32 R6, RZ, RZ, R12.reuse ;  /* 0x000000ffff063224 */ /* 0x101fe200078e000c */
[----:B------:R-:W-:Y:S01]  /*a080*/  F2FP.BF16.F32.PACK_AB R71, RZ, R71 ;  /* 0x00000047ff47723e */ /* 0x000fe200000010ff */
[--C-:B------:R-:W-:Y:S01]  /*a090*/  @P3 IMAD.MOV.U32 R7, RZ, RZ, R13.reuse ;  /* 0x000000ffff073224 */ /* 0x100fe200078e000d */
[----:B------:R-:W-:Y:S01]  /*a0a0*/  F2FP.BF16.F32.PACK_AB R72, RZ, R72 ;  /* 0x00000048ff48723e */ /* 0x000fe200000010ff */
[-C--:B------:R-:W-:Y:S01]  /*a0b0*/  FMUL R83, R83, R154.reuse ;  /* 0x0000009a53537220 */ /* 0x080fe20000400000 */
[----:B------:R-:W-:Y:S01]  /*a0c0*/  F2FP.BF16.F32.PACK_AB R73, RZ, R73 ;  /* 0x00000049ff49723e */ /* 0x000fe200000010ff */
[-C--:B------:R-:W-:Y:S01]  /*a0d0*/  FMUL R84, R84, R154.reuse ;  /* 0x0000009a54547220 */ /* 0x080fe20000400000 */
[----:B------:R0:W-:Y:S01]  /*a0e0*/  @P3 STG.E.U16 desc[UR36][R6.64+0x22], R35 ;  /* 0x0000222306003986 */ /* 0x0001e2000c101524 */
        /* <DEDUP_REMOVED lines=11> */
[----:B0-----:R-:W-:Y:S01]  /*a1a0*/  @P0 IMAD.MOV.U32 R6, RZ, RZ, R12 ;  /* 0x000000ffff060224 */ /* 0x001fe200078e000c */
[----:B------:R-:W-:Y:S01]  /*a1b0*/  F2FP.BF16.F32.PACK_AB R77, RZ, R77 ;  /* 0x0000004dff4d723e */ /* 0x000fe200000010ff */
[----:B------:R-:W-:Y:S01]  /*a1c0*/  @P0 IMAD.MOV.U32 R7, RZ, RZ, R13 ;  /* 0x000000ffff070224 */ /* 0x000fe200078e000d */
[----:B------:R-:W-:-:S02]  /*a1d0*/  F2FP.BF16.F32.PACK_AB R78, RZ, R78 ;  /* 0x0000004eff4e723e */ /* 0x000fc400000010ff */
[----:B------:R-:W-:Y:S02]  /*a1e0*/  F2FP.BF16.F32.PACK_AB R79, RZ, R79 ;  /* 0x0000004fff4f723e */ /* 0x000fe400000010ff */
[----:B------:R0:W-:Y:S01]  /*a1f0*/  @P0 STG.E.U16 desc[UR36][R6.64+0x30], R38 ;  /* 0x0000302606000986 */ /* 0x0001e2000c101524 */
[----:B------:R-:W-:Y:S02]  /*a200*/  ISETP.GT.AND P0, PT, R0, 0x20, P2 ;  /* 0x000000200000780c */ /* 0x000fe40001704270 */
[----:B------:R-:W-:Y:S02]  /*a210*/  F2FP.BF16.F32.PACK_AB R80, RZ, R80 ;  /* 0x00000050ff50723e */ /* 0x000fe400000010ff */
[----:B------:R-:W-:Y:S02]  /*a220*/  F2FP.BF16.F32.PACK_AB R81, RZ, R81 ;  /* 0x00000051ff51723e */ /* 0x000fe400000010ff */
[----:B------:R-:W-:Y:S02]  /*a230*/  F2FP.BF16.F32.PACK_AB R82, RZ, R82 ;  /* 0x00000052ff52723e */ /* 0x000fe400000010ff */
[----:B------:R-:W-:-:S02]  /*a240*/  F2FP.BF16.F32.PACK_AB R83, RZ, R83 ;  /* 0x00000053ff53723e */ /* 0x000fc400000010ff */
[----:B------:R-:W-:Y:S01]  /*a250*/  F2FP.BF16.F32.PACK_AB R84, RZ, R84 ;  /* 0x00000054ff54723e */ /* 0x000fe200000010ff */
[----:B0-----:R-:W-:Y:S01]  /*a260*/  @P3 IMAD.MOV.U32 R7, RZ, RZ, R13 ;  /* 0x000000ffff073224 */ /* 0x001fe200078e000d */
[----:B------:R-:W-:Y:S02]  /*a270*/  @P3 MOV R6, R12 ;  /* 0x0000000c00063202 */ /* 0x000fe40000000f00 */
[----:B------:R-:W-:Y:S02]  /*a280*/  F2FP.BF16.F32.PACK_AB R85, RZ, R85 ;  /* 0x00000055ff55723e */ /* 0x000fe400000010ff */
[----:B------:R-:W-:Y:S01]  /*a290*/  F2FP.BF16.F32.PACK_AB R86, RZ, R86 ;  /* 0x00000056ff56723e */ /* 0x000fe200000010ff */
[----:B------:R0:W-:Y:S01]  /*a2a0*/  @P3 STG.E.U16 desc[UR36][R6.64+0x32], R39 ;  /* 0x0000322706003986 */ /* 0x0001e2000c101524 */
[C---:B------:R-:W-:Y:S02]  /*a2b0*/  ISETP.GT.AND P3, PT, R0.reuse, 0x21, P2 ;  /* 0x000000210000780c */ /* 0x040fe40001764270 */
[----:B------:R-:W-:Y:S01]  /*a2c0*/  F2FP.BF16.F32.PACK_AB R87, RZ, R87 ;  /* 0x00000057ff57723e */ /* 0x000fe200000010ff */
[----:B------:R-:W-:Y:S01]  /*a2d0*/  @P4 STG.E.U16 desc[UR36][R4.64+0x40], R40 ;  /* 0x0000402804004986 */ /* 0x000fe2000c101524 */
[----:B------:R-:W-:-:S03]  /*a2e0*/  ISETP.GT.AND P4, PT, R0, 0x28, P1 ;  /* 0x000000280000780c */ /* 0x000fc60000f84270 */
[----:B------:R-:W-:Y:S01]  /*a2f0*/  @P5 STG.E.U16 desc[UR36][R4.64+0x42], R41 ;  /* 0x0000422904005986 */ /* 0x000fe2000c101524 */
[----:B------:R-:W-:Y:S01]  /*a300*/  ISETP.GT.AND P5, PT, R0, 0x29, P1 ;  /* 0x000000290000780c */ /* 0x000fe20000fa4270 */
[----:B0-----:R-:W-:Y:S02]  /*a310*/  @P0 IMAD.MOV.U32 R6, RZ, RZ, R12 ;  /* 0x000000ffff060224 */ /* 0x001fe400078e000c */
[----:B------:R-:W-:-:S05]  /*a320*/  @P0 IMAD.MOV.U32 R7, RZ, RZ, R13 ;  /* 0x000000ffff070224 */ /* 0x000fca00078e000d */
[----:B------:R0:W-:Y:S01]  /*a330*/  @P0 STG.E.U16 desc[UR36][R6.64+0x40], R42 ;  /* 0x0000402a06000986 */ /* 0x0001e2000c101524 */
[----:B------:R-:W-:Y:S01]  /*a340*/  ISETP.GT.AND P0, PT, R0, 0x28, P2 ;  /* 0x000000280000780c */ /* 0x000fe20001704270 */
[----:B0-----:R-:W-:Y:S02]  /*a350*/  @P3 IMAD.MOV.U32 R6, RZ, RZ, R12 ;  /* 0x000000ffff063224 */ /* 0x001fe400078e000c */
[----:B------:R-:W-:-:S05]  /*a360*/  @P3 IMAD.MOV.U32 R7, RZ, RZ, R13 ;  /* 0x000000ffff073224 */ /* 0x000fca00078e000d */
[----:B------:R0:W-:Y:S01]  /*a370*/  @P3 STG.E.U16 desc[UR36][R6.64+0x42], R43 ;  /* 0x0000422b06003986 */ /* 0x0001e2000c101524 */
[----:B------:R-:W-:-:S03]  /*a380*/  ISETP.GT.AND P3, PT, R0, 0x29, P2 ;  /* 0x000000290000780c */ /* 0x000fc60001764270 */
        /* <DEDUP_REMOVED lines=8> */
[----:B0-----:R-:W-:Y:S01]  /*a410*/  @P3 IMAD.MOV.U32 R6, RZ, RZ, R12 ;  /* 0x000000ffff063224 */ /* 0x001fe200078e000c */
[----:B------:R-:W-:-:S05]  /*a420*/  @P3 MOV R7, R13 ;  /* 0x0000000d00073202 */ /* 0x000fca0000000f00 */
        /* <DEDUP_REMOVED lines=29> */
[----:B------:R-:W-:Y:S02]  /*a600*/  ISETP.GT.AND P5, PT, R0, 0x49, P1 ;  /* 0x000000490000780c */ /* 0x000fe40000fa4270 */
[----:B0-----:R-:W-:Y:S01]  /*a610*/  @P0 MOV R6, R12 ;  /* 0x0000000c00060202 */ /* 0x001fe20000000f00 */
        /* <DEDUP_REMOVED lines=23> */
[----:B0-----:R-:W-:Y:S01]  /*a790*/  @P0 IMAD.MOV.U32 R6, RZ, RZ, R12 ;  /* 0x000000ffff060224 */ /* 0x001fe200078e000c */
[----:B------:R-:W-:-:S05]  /*a7a0*/  @P0 MOV R7, R13 ;  /* 0x0000000d00070202 */ /* 0x000fca0000000f00 */
        /* <DEDUP_REMOVED lines=25> */
[----:B------:R-:W-:Y:S02]  /*a940*/  ISETP.GT.AND P0, PT, R0, 0x68, P2 ;  /* 0x000000680000780c */ /* 0x000fe40001704270 */
[----:B0-----:R-:W-:Y:S01]  /*a950*/  @P3 MOV R6, R12 ;  /* 0x0000000c00063202 */ /* 0x001fe20000000f00 */
        /* <DEDUP_REMOVED lines=14> */
[C---:B------:R-:W-:Y:S02]  /*aa40*/  ISETP.GT.AND P3, PT, R0.reuse, 0x78, P1 ;  /* 0x000000780000780c */ /* 0x040fe40000f64270 */
[C---:B------:R-:W-:Y:S01]  /*aa50*/  ISETP.GT.AND P1, PT, R0.reuse, 0x79, P1 ;  /* 0x000000790000780c */ /* 0x040fe20000f24270 */
[----:B------:R-:W-:Y:S01]  /*aa60*/  @P4 STG.E.U16 desc[UR36][R4.64+0xe0], R80 ;  /* 0x0000e05004004986 */ /* 0x000fe2000c101524 */
[----:B------:R-:W-:-:S03]  /*aa70*/  ISETP.GT.AND P4, PT, R0, 0x71, P2 ;  /* 0x000000710000780c */ /* 0x000fc60001784270 */
[----:B------:R-:W-:Y:S01]  /*aa80*/  @P5 STG.E.U16 desc[UR36][R4.64+0xe2], R81 ;  /* 0x0000e25104005986 */ /* 0x000fe2000c101524 */
[C---:B------:R-:W-:Y:S02]  /*aa90*/  ISETP.GT.AND P5, PT, R0.reuse, 0x78, P2 ;  /* 0x000000780000780c */ /* 0x040fe400017a4270 */
[----:B------:R-:W-:Y:S01]  /*aaa0*/  ISETP.GT.AND P2, PT, R0, 0x79, P2 ;  /* 0x000000790000780c */ /* 0x000fe20001744270 */
[----:B0-----:R-:W-:Y:S02]  /*aab0*/  @P0 IMAD.MOV.U32 R6, RZ, RZ, R12 ;  /* 0x000000ffff060224 */ /* 0x001fe400078e000c */
[----:B------:R-:W-:-:S05]  /*aac0*/  @P0 IMAD.MOV.U32 R7, RZ, RZ, R13 ;  /* 0x000000ffff070224 */ /* 0x000fca00078e000d */
[----:B------:R0:W-:Y:S02]  /*aad0*/  @P0 STG.E.U16 desc[UR36][R6.64+0xe0], R82 ;  /* 0x0000e05206000986 */ /* 0x0001e4000c101524 */
[----:B0-----:R-:W-:Y:S01]  /*aae0*/  @P4 IMAD.MOV.U32 R6, RZ, RZ, R12 ;  /* 0x000000ffff064224 */ /* 0x001fe200078e000c */
[----:B------:R-:W-:-:S05]  /*aaf0*/  @P4 MOV R7, R13 ;  /* 0x0000000d00074202 */ /* 0x000fca0000000f00 */
[----:B------:R-:W-:Y:S04]  /*ab00*/  @P4 STG.E.U16 desc[UR36][R6.64+0xe2], R83 ;  /* 0x0000e25306004986 */ /* 0x000fe8000c101524 */
[----:B------:R-:W-:Y:S04]  /*ab10*/  @P3 STG.E.U16 desc[UR36][R4.64+0xf0], R84 ;  /* 0x0000f05404003986 */ /* 0x000fe8000c101524 */
[----:B------:R0:W-:Y:S02]  /*ab20*/  @P1 STG.E.U16 desc[UR36][R4.64+0xf2], R85 ;  /* 0x0000f25504001986 */ /* 0x0001e4000c101524 */
[----:B0-----:R-:W-:-:S02]  /*ab30*/  @P5 IMAD.MOV.U32 R4, RZ, RZ, R12 ;  /* 0x000000ffff045224 */ /* 0x001fc400078e000c */
[----:B------:R-:W-:-:S05]  /*ab40*/  @P5 IMAD.MOV.U32 R5, RZ, RZ, R13 ;  /* 0x000000ffff055224 */ /* 0x000fca00078e000d */
[----:B------:R0:W-:Y:S04]  /*ab50*/  @P5 STG.E.U16 desc[UR36][R4.64+0xf0], R86 ;  /* 0x0000f05604005986 */ /* 0x0001e8000c101524 */
[----:B------:R0:W-:Y:S02]  /*ab60*/  @P2 STG.E.U16 desc[UR36][R12.64+0xf2], R87 ;  /* 0x0000f2570c002986 */ /* 0x0001e4000c101524 */
.L_x_280:
[----:B------:R-:W-:Y:S05]  /*ab70*/  BSYNC B0 ;  /* 0x0000000000007941 */ /* 0x000fea0003800000 */
.L_x_28:
[----:B------:R-:W-:Y:S01]  /*ab80*/  ULDC UR4, c[0x0][0xc] ;  /* 0x0000030000047ab9 */ /* 0x000fe20000000800 */
[----:B------:R-:W-:Y:S01]  /*ab90*/  ULDC UR5, c[0x0][0x10] ;  /* 0x0000040000057ab9 */ /* 0x000fe20000000800 */
[----:B0-----:R-:W0:Y:S01]  /*aba0*/  LDC R3, c[0x0][0x14] ;  /* 0x00000500ff037b82 */ /* 0x001e220000000800 */
[----:B------:R-:W-:Y:S01]  /*abb0*/  UIMAD.WIDE.U32 UR4, UR4, UR5, URZ ;  /* 0x00000005040472a5 */ /* 0x000fe2000f8e003f */
[----:B------:R-:W-:Y:S01]  /*abc0*/  PRMT R0, RZ, 0x7610, R0 ;  /* 0x00007610ff007816 */ /* 0x000fe20000000000 */
[----:B------:R-:W-:Y:S02]  /*abd0*/  IMAD.MOV.U32 R153, RZ, RZ, -0x1 ;  /* 0xffffffffff997424 */ /* 0x000fe400078e00ff */
[----:B------:R-:W-:Y:S02]  /*abe0*/  IMAD.MOV.U32 R23, RZ, RZ, -0x1 ;  /* 0xffffffffff177424 */ /* 0x000fe400078e00ff */
[----:B0-----:R-:W-:-:S04]  /*abf0*/  IMAD.WIDE.U32 R16, R3, UR4, R16 ;  /* 0x0000000403107c25 */ /* 0x001fc8000f8e0010 */
[----:B------:R-:W-:Y:S01]  /*ac00*/  IMAD R3, R3, UR5, RZ ;  /* 0x0000000503037c24 */ /* 0x000fe2000f8e02ff */
[----:B------:R-:W-:Y:S02]  /*ac10*/  ULDC.64 UR4, c[0x0][0x650] ;  /* 0x0001940000047ab9 */ /* 0x000fe40000000a00 */
[----:B------:R-:W-:Y:S01]  /*ac20*/  ISETP.GE.U32.AND P0, PT, R16, UR4, PT ;  /* 0x0000000410007c0c */ /* 0x000fe2000bf06070 */
[----:B------:R-:W-:-:S05]  /*ac30*/  IMAD.IADD R17, R17, 0x1, R3 ;  /* 0x0000000111117824 */ /* 0x000fca00078e0203 */
[----:B------:R-:W-:-:S13]  /*ac40*/  ISETP.GE.U32.AND.EX P0, PT, R17, UR5, PT, P0 ;  /* 0x0000000511007c0c */ /* 0x000fda000bf06100 */
[----:B------:R-:W-:Y:S05]  /*ac50*/  @P0 BRA `(.L_x_281) ;  /* 0x0000000400640947 */ /* 0x000fea0003800000 */
[----:B------:R-:W0:Y:S01]  /*ac60*/  S2R R12, SR_CTAID.X ;  /* 0x00000000000c7919 */ /* 0x000e220000002500 */
[----:B-12---:R-:W1:Y:S01]  /*ac70*/  LDC.64 R10, c[0x0][0x628] ;  /* 0x00018a00ff0a7b82 */ /* 0x006e620000000a00 */
[----:B------:R-:W-:Y:S01]  /*ac80*/  ULDC UR4, c[0x0][0x150] ;  /* 0x0000540000047ab9 */ /* 0x000fe20000000800 */
[----:B------:R-:W-:Y:S01]  /*ac90*/  IMAD.MOV.U32 R8, RZ, RZ, R16 ;  /* 0x000000ffff087224 */ /* 0x000fe200078e0010 */
[----:B------:R-:W2:Y:S01]  /*aca0*/  S2R R24, SR_CTAID.Y ;  /* 0x0000000000187919 */ /* 0x000ea20000002600 */
[----:B------:R-:W-:-:S04]  /*acb0*/  IMAD.MOV.U32 R9, RZ, RZ, R17 ;  /* 0x000000ffff097224 */ /* 0x000fc800078e0011 */
[----:B------:R-:W2:Y:S08]  /*acc0*/  LDC R21, c[0x0][0x144] ;  /* 0x00005100ff157b82 */ /* 0x000eb00000000800 */
[----:B------:R-:W2:Y:S08]  /*acd0*/  LDC R0, c[0x0][0x630] ;  /* 0x00018c00ff007b82 */ /* 0x000eb00000000800 */
[----:B------:R-:W2:Y:S01]  /*ace0*/  LDC.64 R14, c[0x0][0x620] ;  /* 0x00018800ff0e7b82 */ /* 0x000ea20000000a00 */
[----:B-1----:R-:W-:-:S04]  /*acf0*/  ISETP.NE.U32.AND P0, PT, R10, RZ, PT ;  /* 0x000000ff0a00720c */ /* 0x002fc80003f05070 */
[----:B------:R-:W-:Y:S02]  /*ad00*/  ISETP.NE.AND.EX P0, PT, R11, RZ, PT, P0 ;  /* 0x000000ff0b00720c */ /* 0x000fe40003f05300 */
[----:B0-----:R-:W-:-:S05]  /*ad10*/  I2FP.F32.U32 R3, R12 ;  /* 0x0000000c00037245 */ /* 0x001fca0000201000 */
[----:B------:R-:W-:-:S04]  /*ad20*/  FMUL R3, R3, UR4 ;  /* 0x0000000403037c20 */ /* 0x000fc80008400000 */
[----:B------:R0:W1:Y:S02]  /*ad30*/  F2I.U32.TRUNC.NTZ R20, R3 ;  /* 0x0000000300147305 */ /* 0x000064000020f000 */
[----:B------:R-:W-:Y:S05]  /*ad40*/  @!P0 BRA `(.L_x_282) ;  /* 0x0000000000288947 */ /* 0x000fea0003800000 */
[----:B0-----:R-:W0:Y:S02]  /*ad50*/  LDC R3, c[0x0][0x634] ;  /* 0x00018d00ff037b82 */ /* 0x001e240000000800 */
[----:B0-----:R-:W-:-:S05]  /*ad60*/  IADD3 R3, P0, R16, R3, RZ ;  /* 0x0000000310037210 */ /* 0x001fca0007f1e0ff */
[----:B------:R-:W-:-:S04]  /*ad70*/  IMAD.X R13, RZ, RZ, R17, P0 ;  /* 0x000000ffff0d7224 */ /* 0x000fc800000e0611 */
[----:B------:R-:W-:-:S04]  /*ad80*/  IMAD.WIDE.U32 R4, R13, R10, RZ ;  /* 0x0000000a0d047225 */ /* 0x000fc800078e00ff */
[----:B------:R-:W-:-:S04]  /*ad90*/  IMAD.WIDE.U32 R6, P0, R3, R11, R4 ;  /* 0x0000000b03067225 */ /* 0x000fc80007800004 */
[----:B------:R-:W-:Y:S01]  /*ada0*/  IMAD.WIDE.U32 R4, R3, R10, RZ ;  /* 0x0000000a03047225 */ /* 0x000fe200078e00ff */
[----:B------:R-:W-:-:S03]  /*adb0*/  IADD3.X R9, RZ, RZ, RZ, P0, !PT ;  /* 0x000000ffff097210 */ /* 0x000fc600007fe4ff */
[----:B------:R-:W-:Y:S01]  /*adc0*/  IMAD.MOV.U32 R8, RZ, RZ, R7 ;  /* 0x000000ffff087224 */ /* 0x000fe200078e0007 */
[----:B------:R-:W-:-:S05]  /*add0*/  IADD3 RZ, P0, R5, R6, RZ ;  /* 0x0000000605ff7210 */ /* 0x000fca0007f1e0ff */
[----:B------:R-:W-:-:S08]  /*ade0*/  IMAD.WIDE.U32.X R8, R13, R11, R8, P0 ;  /* 0x0000000b0d087225 */ /* 0x000fd000000e0408 */
.L_x_282:
[----:B------:R-:W3:Y:S01]  /*adf0*/  LDC.64 R28, c[0x0][0x640] ;  /* 0x00019000ff1c7b82 */ /* 0x000ee20000000a00 */
[-CC-:B--2---:R-:W-:Y:S01]  /*ae00*/  SHF.R.U64 R23, R8, R0.reuse, R9.reuse ;  /* 0x0000000008177219 */ /* 0x184fe20000001209 */
[----:B-1----:R-:W-:Y:S01]  /*ae10*/  IMAD.MOV R20, RZ, RZ, -R20 ;  /* 0x000000ffff147224 */ /* 0x002fe200078e0a14 */
[----:B------:R-:W-:Y:S01]  /*ae20*/  SHF.R.U32.HI R0, RZ, R0, R9 ;  /* 0x00000000ff007219 */ /* 0x000fe20000011609 */
[----:B------:R-:W-:Y:S01]  /*ae30*/  ULDC UR4, c[0x0][0x154] ;  /* 0x0000550000047ab9 */ /* 0x000fe20000000800 */
[----:B0-----:R-:W-:Y:S01]  /*ae40*/  IADD3 R3, P0, RZ, -R23, RZ ;  /* 0x80000017ff037210 */ /* 0x001fe20007f1e0ff */
[----:B------:R-:W-:Y:S02]  /*ae50*/  IMAD R21, R21, R20, R12 ;  /* 0x0000001415157224 */ /* 0x000fe400078e020c */
[----:B------:R-:W0:Y:S01]  /*ae60*/  LDC R6, c[0x0][0x618] ;  /* 0x00018600ff067b82 */ /* 0x000e220000000800 */
[----:B------:R-:W-:Y:S02]  /*ae70*/  IMAD.MOV.U32 R7, RZ, RZ, 0x1 ;  /* 0x00000001ff077424 */ /* 0x000fe400078e00ff */
[----:B------:R-:W-:-:S04]  /*ae80*/  IMAD.X R5, RZ, RZ, ~R0, P0 ;  /* 0x000000ffff057224 */ /* 0x000fc800000e0e00 */
[-C--:B------:R-:W-:Y:S01]  /*ae90*/  IMAD R0, R5, R14.reuse, RZ ;  /* 0x0000000e05007224 */ /* 0x080fe200078e02ff */
[----:B------:R-:W1:Y:S01]  /*aea0*/  LDC R8, c[0x0][0x608] ;  /* 0x00018200ff087b82 */ /* 0x000e620000000800 */
[----:B------:R-:W-:-:S04]  /*aeb0*/  IMAD.WIDE.U32 R4, R3, R14, R16 ;  /* 0x0000000e03047225 */ /* 0x000fc800078e0010 */
[----:B------:R-:W-:Y:S01]  /*aec0*/  IMAD R3, R3, R15, R0 ;  /* 0x0000000f03037224 */ /* 0x000fe200078e0200 */
[----:B------:R-:W-:Y:S02]  /*aed0*/  I2FP.F32.U32 R0, R24 ;  /* 0x0000001800007245 */ /* 0x000fe40000201000 */
[----:B------:R-:W2:Y:S01]  /*aee0*/  LDC R26, c[0x0][0x658] ;  /* 0x00019600ff1a7b82 */ /* 0x000ea20000000800 */
[----:B------:R-:W-:Y:S01]  /*aef0*/  IMAD.IADD R3, R5, 0x1, R3 ;  /* 0x0000000105037824 */ /* 0x000fe200078e0203 */
[----:B---3--:R-:W-:Y:S01]  /*af00*/  ISETP.NE.U32.AND P0, PT, R28, RZ, PT ;  /* 0x000000ff1c00720c */ /* 0x008fe20003f05070 */
[----:B------:R-:W-:Y:S01]  /*af10*/  FMUL R0, R0, UR4 ;  /* 0x0000000400007c20 */ /* 0x000fe20008400000 */
[----:B------:R-:W-:Y:S02]  /*af20*/  IMAD.MOV.U32 R5, RZ, RZ, -0x1 ;  /* 0xffffffffff057424 */ /* 0x000fe400078e00ff */
[----:B------:R-:W-:Y:S01]  /*af30*/  ISETP.NE.AND.EX P0, PT, R29, RZ, PT, P0 ;  /* 0x000000ff1d00720c */ /* 0x000fe20003f05300 */
[----:B------:R3:W2:Y:S01]  /*af40*/  F2I.U32.TRUNC.NTZ R13, R0 ;  /* 0x00000000000d7305 */ /* 0x0006a2000020f000 */
[----:B------:R-:W3:Y:S01]  /*af50*/  LDC R15, c[0x0][0x148] ;  /* 0x00005200ff0f7b82 */ /* 0x000ee20000000800 */
[----:B0-----:R-:W-:-:S02]  /*af60*/  SHF.R.U64 R12, R4, R6, R3 ;  /* 0x00000006040c7219 */ /* 0x001fc40000001203 */
[----:B------:R-:W-:-:S05]  /*af70*/  SHF.R.U32.HI R3, RZ, R6, R3 ;  /* 0x00000006ff037219 */ /* 0x000fca0000011603 */
[----:B------:R-:W0:Y:S01]  /*af80*/  LDC R20, c[0x0][0x600] ;  /* 0x00018000ff147b82 */ /* 0x000e220000000800 */
[-CC-:B-1----:R-:W-:Y:S02]  /*af90*/  SHF.R.U64 R10, R12, R8.reuse, R3.reuse ;  /* 0x000000080c0a7219 */ /* 0x182fe40000001203 */
[----:B------:R-:W-:-:S05]  /*afa0*/  SHF.R.U32.HI R3, RZ, R8, R3 ;  /* 0x00000008ff037219 */ /* 0x000fca0000011603 */
[----:B------:R-:W1:Y:S01]  /*afb0*/  LDC R27, c[0x0][0x648] ;  /* 0x00019200ff1b7b82 */ /* 0x000e620000000800 */
[-C--:B--2---:R-:W-:Y:S02]  /*afc0*/  SHF.L.U32 R4, R5, R26.reuse, RZ ;  /* 0x0000001a05047219 */ /* 0x084fe400000006ff */
[--C-:B------:R-:W-:Y:S02]  /*afd0*/  SHF.R.U64 R14, R10, R26, R3.reuse ;  /* 0x0000001a0a0e7219 */ /* 0x100fe40000001203 */
[----:B------:R-:W-:Y:S02]  /*afe0*/  LOP3.LUT R25, RZ, R4, RZ, 0x33, !PT ;  /* 0x00000004ff197212 */ /* 0x000fe400078e33ff */
[-C--:B------:R-:W-:Y:S01]  /*aff0*/  SHF.R.U32.HI R5, RZ, R26.reuse, R3 ;  /* 0x0000001aff057219 */ /* 0x080fe20000011603 */
[----:B------:R-:W2:Y:S01]  /*b000*/  LDC R30, c[0x0][0x638] ;  /* 0x00018e00ff1e7b82 */ /* 0x000ea20000000800 */
[----:B------:R-:W-:Y:S01]  /*b010*/  SHF.L.U32 R152, R7, R26, RZ ;  /* 0x0000001a07987219 */ /* 0x000fe200000006ff */
[----:B------:R-:W-:-:S06]  /*b020*/  IMAD.MOV.U32 R4, RZ, RZ, R14 ;  /* 0x000000ffff047224 */ /* 0x000fcc00078e000e */
[----:B------:R-:W0:Y:S01]  /*b030*/  LDC R31, c[0x0][0x610] ;  /* 0x00018400ff1f7b82 */ /* 0x000e220000000800 */
[----:B------:R-:W-:Y:S05]  /*b040*/  @!P0 BRA `(.L_x_283) ;  /* 0x0000000000288947 */ /* 0x000fea0003800000 */
[----:B------:R-:W4:Y:S02]  /*b050*/  LDC R3, c[0x0][0x64c] ;  /* 0x00019300ff037b82 */ /* 0x000f240000000800 */
[----:B----4-:R-:W-:-:S05]  /*b060*/  IADD3 R3, P0, R14, R3, RZ ;  /* 0x000000030e037210 */ /* 0x010fca0007f1e0ff */
        /* <DEDUP_REMOVED lines=8> */
.L_x_283:
[----:B------:R-:W-:Y:S01]  /*b0f0*/  ISETP.NE.AND P0, PT, R2, 0x1, PT ;  /* 0x000000010200780c */ /* 0x000fe20003f05270 */
[----:B0-----:R-:W-:Y:S01]  /*b100*/  VIADD R7, R20, 0xffffffff ;  /* 0xffffffff14077836 */ /* 0x001fe20000000000 */
[----:B-1-3--:R-:W-:Y:S01]  /*b110*/  SHF.R.U64 R0, R4, R27, R5 ;  /* 0x0000001b04007219 */ /* 0x00afe20000001205 */
[----:B------:R-:W-:Y:S01]  /*b120*/  IMAD.MOV R13, RZ, RZ, -R13 ;  /* 0x000000ffff0d7224 */ /* 0x000fe200078e0a0d */
[----:B------:R-:W-:Y:S01]  /*b130*/  LOP3.LUT R5, R10, R25, RZ, 0xc0, !PT ;  /* 0x000000190a057212 */ /* 0x000fe200078ec0ff */
[----:B------:R-:W-:Y:S02]  /*b140*/  IMAD.MOV.U32 R4, RZ, RZ, 0x1 ;  /* 0x00000001ff047424 */ /* 0x000fe400078e00ff */
[----:B------:R-:W-:Y:S02]  /*b150*/  IMAD.MOV R3, RZ, RZ, -R0 ;  /* 0x000000ffff037224 */ /* 0x000fe400078e0a00 */
[----:B------:R-:W-:Y:S01]  /*b160*/  IMAD R152, R152, R0, R5 ;  /* 0x0000000098987224 */ /* 0x000fe200078e0205 */
[----:B------:R-:W-:Y:S01]  /*b170*/  LOP3.LUT R5, R12, R7, RZ, 0xc0, !PT ;  /* 0x000000070c057212 */ /* 0x000fe200078ec0ff */
[----:B--2---:R-:W-:-:S02]  /*b180*/  IMAD R0, R3, R30, R14 ;  /* 0x0000001e03007224 */ /* 0x004fc400078e020e */
[----:B------:R-:W-:Y:S02]  /*b190*/  @P0 IMAD R21, R15, R13, R24 ;  /* 0x0000000d0f150224 */ /* 0x000fe400078e0218 */
[----:B------:R-:W-:Y:S01]  /*b1a0*/  IMAD R3, R0, R20, R5 ;  /* 0x0000001400037224 */ /* 0x000fe200078e0205 */
[----:B------:R-:W-:Y:S01]  /*b1b0*/  PRMT R0, R4, 0x7610, R0 ;  /* 0x0000761004007816 */ /* 0x000fe20000000000 */
[----:B------:R-:W-:-:S05]  /*b1c0*/  IMAD R152, R152, R31, R21 ;  /* 0x0000001f98987224 */ /* 0x000fca00078e0215 */
[----:B------:R-:W-:Y:S02]  /*b1d0*/  SEL R153, R3, R152, !P0 ;  /* 0x0000009803997207 */ /* 0x000fe40004000000 */
[----:B------:R-:W-:-:S07]  /*b1e0*/  SEL R152, R152, R3, !P0 ;  /* 0x0000000398987207 */ /* 0x000fce0004000000 */
.L_x_281:
[----:B------:R-:W-:-:S13]  /*b1f0*/  LOP3.LUT P0, RZ, R0, 0xff, RZ, 0xc0, !PT ;  /* 0x000000ff00ff7812 */ /* 0x000fda000780c0ff */
[----:B------:R-:W-:Y:S05]  /*b200*/  @P0 BRA `(.L_x_284) ;  /* 0xffffff5c00500947 */ /* 0x000fea000383ffff */
[----:B------:R-:W-:Y:S05]  /*b210*/  EXIT ;  /* 0x000000000000794d */ /* 0x000fea0003800000 */
.L_x_3:
[----:B0-----:R-:W-:Y:S01]  /*b220*/  ULDC.64 UR4, c[0x0][0x650] ;  /* 0x0001940000047ab9 */ /* 0x001fe20000000a00 */
[----:B------:R-:W-:Y:S01]  /*b230*/  PRMT R6, RZ, 0x7610, R6 ;  /* 0x00007610ff067816 */ /* 0x000fe20000000006 */
[----:B------:R-:W-:Y:S01]  /*b240*/  IMAD.MOV.U32 R7, RZ, RZ, -0x1 ;  /* 0xffffffffff077424 */ /* 0x000fe200078e00ff */
[----:B------:R-:W-:Y:S01]  /*b250*/  ISETP.GE.U32.AND P0, PT, R16, UR4, PT ;  /* 0x0000000410007c0c */ /* 0x000fe2000bf06070 */
[----:B------:R-:W-:Y:S02]  /*b260*/  IMAD.MOV.U32 R9, RZ, RZ, -0x1 ;  /* 0xffffffffff097424 */ /* 0x000fe400078e00ff */
[----:B------:R-:W-:Y:S01]  /*b270*/  IMAD.MOV.U32 R8, RZ, RZ, -0x1 ;  /* 0xffffffffff087424 */ /* 0x000fe200078e00ff */
[----:B------:R-:W-:-:S13]  /*b280*/  ISETP.GE.U32.AND.EX P0, PT, R17, UR5, PT, P0 ;  /* 0x0000000511007c0c */ /* 0x000fda000bf06100 */
[----:B------:R-:W-:Y:S05]  /*b290*/  @P0 BRA `(.L_x_285) ;  /* 0x00000004005c0947 */ /* 0x000fea0003800000 */
[----:B------:R-:W0:Y:S01]  /*b2a0*/  LDC.64 R12, c[0x0][0x628] ;  /* 0x00018a00ff0c7b82 */ /* 0x000e220000000a00 */
[----:B------:R-:W-:Y:S01]  /*b2b0*/  MOV R10, R16 ;  /* 0x00000010000a7202 */ /* 0x000fe20000000f00 */
[----:B------:R-:W-:-:S06]  /*b2c0*/  IMAD.MOV.U32 R11, RZ, RZ, R17 ;  /* 0x000000ffff0b7224 */ /* 0x000fcc00078e0011 */
        /* <DEDUP_REMOVED lines=15> */
.L_x_286:
[--C-:B------:R-:W-:Y:S01]  /*b3c0*/  SHF.R.U64 R12, R10, R14, R11.reuse ;  /* 0x0000000e0a0c7219 */ /* 0x100fe2000000120b */
[----:B------:R-:W0:Y:S01]  /*b3d0*/  LDC R22, c[0x0][0x618] ;  /* 0x00018600ff167b82 */ /* 0x000e220000000800 */
[----:B------:R-:W-:Y:S01]  /*b3e0*/  I2FP.F32.U32 R6, R4 ;  /* 0x0000000400067245 */ /* 0x000fe20000201000 */
[----:B------:R-:W-:Y:S01]  /*b3f0*/  ULDC UR4, c[0x0][0x150] ;  /* 0x0000540000047ab9 */ /* 0x000fe20000000800 */
[----:B------:R-:W-:Y:S02]  /*b400*/  SHF.R.U32.HI R5, RZ, R14, R11 ;  /* 0x0000000eff057219 */ /* 0x000fe4000001160b */
[----:B------:R-:W-:Y:S01]  /*b410*/  IADD3 R9, P0, RZ, -R12, RZ ;  /* 0x8000000cff097210 */ /* 0x000fe20007f1e0ff */
[----:B------:R-:W-:Y:S01]  /*b420*/  FMUL R11, R6, UR4 ;  /* 0x00000004060b7c20 */ /* 0x000fe20008400000 */
[----:B------:R-:W-:Y:S01]  /*b430*/  ULDC UR4, c[0x0][0x154] ;  /* 0x0000550000047ab9 */ /* 0x000fe20000000800 */
[----:B------:R-:W1:Y:S02]  /*b440*/  LDC.64 R24, c[0x0][0x640] ;  /* 0x00019000ff187b82 */ /* 0x000e640000000a00 */
[----:B------:R-:W-:-:S02]  /*b450*/  IMAD.X R5, RZ, RZ, ~R5, P0 ;  /* 0x000000ffff057224 */ /* 0x000fc400000e0e05 */
[----:B------:R-:W2:Y:S01]  /*b460*/  F2I.U32.TRUNC.NTZ R11, R11 ;  /* 0x0000000b000b7305 */ /* 0x000ea2000020f000 */
[----:B------:R-:W-:-:S03]  /*b470*/  IMAD.WIDE.U32 R6, R9, R20, R16 ;  /* 0x0000001409067225 */ /* 0x000fc600078e0010 */
[----:B------:R-:W3:Y:S01]  /*b480*/  LDC R13, c[0x0][0x144] ;  /* 0x00005100ff0d7b82 */ /* 0x000ee20000000800 */
[----:B------:R-:W-:-:S04]  /*b490*/  IMAD R8, R5, R20, RZ ;  /* 0x0000001405087224 */ /* 0x000fc800078e02ff */
[----:B------:R-:W-:Y:S02]  /*b4a0*/  IMAD R5, R9, R21, R8 ;  /* 0x0000001509057224 */ /* 0x000fe400078e0208 */
[----:B------:R-:W-:Y:S01]  /*b4b0*/  IMAD.MOV.U32 R8, RZ, RZ, -0x1 ;  /* 0xffffffffff087424 */ /* 0x000fe200078e00ff */
[----:B------:R-:W4:Y:S01]  /*b4c0*/  LDC R14, c[0x0][0x608] ;  /* 0x00018200ff0e7b82 */ /* 0x000f220000000800 */
[----:B------:R-:W-:Y:S01]  /*b4d0*/  IMAD.IADD R5, R7, 0x1, R5 ;  /* 0x0000000107057824 */ /* 0x000fe200078e0205 */
[----:B------:R-:W-:-:S04]  /*b4e0*/  I2FP.F32.U32 R7, R3 ;  /* 0x0000000300077245 */ /* 0x000fc80000201000 */
[-C--:B0-----:R-:W-:Y:S01]  /*b4f0*/  SHF.R.U64 R10, R6, R22.reuse, R5 ;  /* 0x00000016060a7219 */ /* 0x081fe20000001205 */
[----:B--2---:R-:W-:Y:S01]  /*b500*/  IMAD.MOV R6, RZ, RZ, -R11 ;  /* 0x000000ffff067224 */ /* 0x004fe200078e0a0b */
[----:B------:R-:W0:Y:S01]  /*b510*/  LDC R9, c[0x0][0x658] ;  /* 0x00019600ff097b82 */ /* 0x000e220000000800 */
[----:B-1----:R-:W-:Y:S01]  /*b520*/  ISETP.NE.U32.AND P0, PT, R24, RZ, PT ;  /* 0x000000ff1800720c */ /* 0x002fe20003f05070 */
[----:B------:R-:W-:Y:S01]  /*b530*/  FMUL R7, R7, UR4 ;  /* 0x0000000407077c20 */ /* 0x000fe20008400000 */
[----:B------:R-:W-:Y:S02]  /*b540*/  SHF.R.U32.HI R5, RZ, R22, R5 ;  /* 0x00000016ff057219 */ /* 0x000fe40000011605 */
[----:B------:R-:W-:-:S03]  /*b550*/  ISETP.NE.AND.EX P0, PT, R25, RZ, PT, P0 ;  /* 0x000000ff1900720c */ /* 0x000fc60003f05300 */
[----:B------:R-:W1:Y:S01]  /*b560*/  LDC R20, c[0x0][0x148] ;  /* 0x00005200ff147b82 */ /* 0x000e620000000800 */
[----:B---3--:R-:W-:Y:S01]  /*b570*/  IMAD R23, R13, R6, R4 ;  /* 0x000000060d177224 */ /* 0x008fe200078e0204 */
[----:B------:R-:W-:-:S06]  /*b580*/  MOV R6, 0x1 ;  /* 0x0000000100067802 */ /* 0x000fcc0000000f00 */
[----:B------:R-:W2:Y:S01]  /*b590*/  LDC R21, c[0x0][0x600] ;  /* 0x00018000ff157b82 */ /* 0x000ea20000000800 */
[-CC-:B----4-:R-:W-:Y:S02]  /*b5a0*/  SHF.R.U64 R13, R10, R14.reuse, R5.reuse ;  /* 0x0000000e0a0d7219 */ /* 0x190fe40000001205 */
[----:B------:R-:W-:Y:S02]  /*b5b0*/  SHF.R.U32.HI R4, RZ, R14, R5 ;  /* 0x0000000eff047219 */ /* 0x000fe40000011605 */
[----:B------:R3:W4:Y:S03]  /*b5c0*/  F2I.U32.TRUNC.NTZ R14, R7 ;  /* 0x00000007000e7305 */ /* 0x000726000020f000 */
[----:B------:R-:W1:Y:S01]  /*b5d0*/  LDC R26, c[0x0][0x648] ;  /* 0x00019200ff1a7b82 */ /* 0x000e620000000800 */
[-C--:B0-----:R-:W-:Y:S02]  /*b5e0*/  SHF.R.U64 R15, R13, R9.reuse, R4 ;  /* 0x000000090d0f7219 */ /* 0x081fe40000001204 */
[----:B------:R-:W-:-:S02]  /*b5f0*/  SHF.L.U32 R8, R8, R9, RZ ;  /* 0x0000000908087219 */ /* 0x000fc400000006ff */
[-C--:B------:R-:W-:Y:S01]  /*b600*/  SHF.R.U32.HI R5, RZ, R9.reuse, R4 ;  /* 0x00000009ff057219 */ /* 0x080fe20000011604 */
[----:B------:R-:W-:Y:S01]  /*b610*/  IMAD.MOV.U32 R4, RZ, RZ, R15 ;  /* 0x000000ffff047224 */ /* 0x000fe200078e000f */
[----:B------:R-:W-:Y:S01]  /*b620*/  SHF.L.U32 R22, R6, R9, RZ ;  /* 0x0000000906167219 */ /* 0x000fe200000006ff */
[----:B------:R-:W0:Y:S01]  /*b630*/  LDC R27, c[0x0][0x638] ;  /* 0x00018e00ff1b7b82 */ /* 0x000e220000000800 */
[----:B------:R-:W-:-:S07]  /*b640*/  LOP3.LUT R28, RZ, R8, RZ, 0x33, !PT ;  /* 0x00000008ff1c7212 */ /* 0x000fce00078e33ff */
        /* <DEDUP_REMOVED lines=12> */
.L_x_287:
[----:B------:R-:W-:Y:S01]  /*b710*/  ISETP.NE.AND P0, PT, R2, 0x1, PT ;  /* 0x000000010200780c */ /* 0x000fe20003f05270 */
[----:B--2---:R-:W-:Y:S01]  /*b720*/  VIADD R7, R21, 0xffffffff ;  /* 0xffffffff15077836 */ /* 0x004fe20000000000 */
[----:B-1----:R-:W-:Y:S01]  /*b730*/  SHF.R.U64 R5, R4, R26, R5 ;  /* 0x0000001a04057219 */ /* 0x002fe20000001205 */
[----:B------:R-:W-:Y:S01]  /*b740*/  IMAD.MOV R14, RZ, RZ, -R14 ;  /* 0x000000ffff0e7224 */ /* 0x000fe200078e0a0e */
[----:B------:R-:W-:Y:S02]  /*b750*/  LOP3.LUT R4, R13, R28, RZ, 0xc0, !PT ;  /* 0x0000001c0d047212 */ /* 0x000fe400078ec0ff */
[----:B------:R-:W-:Y:S01]  /*b760*/  LOP3.LUT R10, R10, R7, RZ, 0xc0, !PT ;  /* 0x000000070a0a7212 */ /* 0x000fe200078ec0ff */
[----:B------:R-:W-:Y:S01]  /*b770*/  IMAD.MOV R6, RZ, RZ, -R5 ;  /* 0x000000ffff067224 */ /* 0x000fe200078e0a05 */
[----:B------:R-:W-:Y:S01]  /*b780*/  MOV R8, R12 ;  /* 0x0000000c00087202 */ /* 0x000fe20000000f00 */
[----:B------:R-:W-:-:S04]  /*b790*/  IMAD R4, R22, R5, R4 ;  /* 0x0000000516047224 */ /* 0x000fc800078e0204 */
[----:B------:R-:W-:Y:S02]  /*b7a0*/  @P0 IMAD R23, R20, R14, R3 ;  /* 0x0000000e14170224 */ /* 0x000fe400078e0203 */
[----:B0-----:R-:W-:Y:S02]  /*b7b0*/  IMAD R3, R6, R27, R15 ;  /* 0x0000001b06037224 */ /* 0x001fe400078e020f */
[----:B------:R-:W-:Y:S02]  /*b7c0*/  IMAD R7, R4, R29, R23 ;  /* 0x0000001d04077224 */ /* 0x000fe400078e0217 */
[----:B------:R-:W-:Y:S02]  /*b7d0*/  IMAD R4, R3, R21, R10 ;  /* 0x0000001503047224 */ /* 0x000fe400078e020a */
[----:B------:R-:W-:-:S03]  /*b7e0*/  IMAD.MOV.U32 R6, RZ, RZ, 0x1 ;  /* 0x00000001ff067424 */ /* 0x000fc600078e00ff */
[----:B------:R-:W-:Y:S02]  /*b7f0*/  SEL R9, R4, R7, !P0 ;  /* 0x0000000704097207 */ /* 0x000fe40004000000 */
[----:B------:R-:W-:-:S07]  /*b800*/  SEL R7, R7, R4, !P0 ;  /* 0x0000000407077207 */ /* 0x000fce0004000000 */
.L_x_285:
[----:B------:R-:W-:-:S08]  /*b810*/  NOP ;  /* 0x0000000000007918 */ /* 0x000fd00000000000 */
[----:B------:R-:W0:-:S00]  /*b820*/  USETMAXREG.DEALLOC.CTAPOOL 0x28 ;  /* 0x00000028000079c8 */ /* 0x000e0000080e0500 */
[----:B0-----:R-:W-:-:S13]  /*b830*/  ISETP.NE.AND P0, PT, R0, RZ, PT ;  /* 0x000000ff0000720c */ /* 0x001fda0003f05270 */
[----:B------:R-:W-:Y:S05]  /*b840*/  @P0 EXIT ;  /* 0x000000000000094d */ /* 0x000fea0003800000 */
[----:B------:R-:W-:Y:S01]  /*b850*/  LOP3.LUT P0, RZ, R6, 0xff, RZ, 0xc0, !PT ;  /* 0x000000ff06ff7812 */ /* 0x000fe2000780c0ff */
[----:B------:R-:W-:Y:S02]  /*b860*/  IMAD.MOV.U32 R0, RZ, RZ, 0x1 ;  /* 0x00000001ff007424 */ /* 0x000fe400078e00ff */
[----:B------:R-:W-:-:S10]  /*b870*/  IMAD.MOV.U32 R12, RZ, RZ, RZ ;  /* 0x000000ffff0c7224 */ /* 0x000fd400078e00ff */
[----:B------:R-:W-:Y:S05]  /*b880*/  @!P0 BRA `(.L_x_288) ;  /* 0x0000000c00608947 */ /* 0x000fea0003800000 */
[----:B------:R-:W0:Y:S01]  /*b890*/  LDC R0, c[0x0][0x28c] ;  /* 0x0000a300ff007b82 */ /* 0x000e220000000800 */
[----:B------:R-:W-:Y:S01]  /*b8a0*/  ULDC UR5, c[0x0][0x658] ;  /* 0x0001960000057ab9 */ /* 0x000fe20000000800 */
[----:B------:R-:W-:Y:S01]  /*b8b0*/  UMOV UR7, 0xffffffff ;  /* 0xffffffff00077882 */ /* 0x000fe20000000000 */
[----:B------:R-:W-:Y:S01]  /*b8c0*/  ULDC UR6, c[0x0][0xc] ;  /* 0x0000030000067ab9 */ /* 0x000fe20000000800 */
[----:B------:R-:W-:Y:S01]  /*b8d0*/  USHF.L.U32 UR9, UR7, UR5, URZ ;  /* 0x0000000507097299 */ /* 0x000fe2000800063f */
[C---:B------:R-:W-:Y:S01]  /*b8e0*/  LOP3.LUT P2, RZ, R18.reuse, 0x7f, RZ, 0xc0, !PT ;  /* 0x0000007f12ff7812 */ /* 0x040fe2000784c0ff */
[----:B------:R-:W-:Y:S01]  /*b8f0*/  UMOV UR8, 0x1 ;  /* 0x0000000100087882 */ /* 0x000fe20000000000 */
[----:B------:R-:W-:Y:S01]  /*b900*/  ULDC UR7, c[0x0][0x10] ;  /* 0x0000040000077ab9 */ /* 0x000fe20000000800 */
[----:B------:R-:W-:Y:S01]  /*b910*/  LOP3.LUT P0, RZ, R18, 0x1f, RZ, 0xc0, !PT ;  /* 0x0000001f12ff7812 */ /* 0x000fe2000780c0ff */
[----:B------:R-:W-:Y:S01]  /*b920*/  UIMAD.WIDE.U32 UR6, UR6, UR7, URZ ;  /* 0x00000007060672a5 */ /* 0x000fe2000f8e003f */
[----:B------:R-:W-:Y:S01]  /*b930*/  BSSY B0, `(.L_x_288) ;  /* 0x00000cd000007945 */ /* 0x000fe20003800000 */
[----:B------:R-:W-:Y:S01]  /*b940*/  USHF.L.U32 UR5, UR8, UR5, URZ ;  /* 0x0000000508057299 */ /* 0x000fe2000800063f */
[----:B------:R-:W-:Y:S01]  /*b950*/  IMAD.MOV.U32 R13, RZ, RZ, 0x1 ;  /* 0x00000001ff0d7424 */ /* 0x000fe200078e00ff */
[----:B------:R-:W-:Y:S01]  /*b960*/  LOP3.LUT R11, R19, 0x2, RZ, 0xfc, !PT ;  /* 0x00000002130b7812 */ /* 0x000fe200078efcff */
[----:B------:R-:W-:Y:S01]  /*b970*/  ULDC UR8, c[0x0][0x14] ;  /* 0x0000050000087ab9 */ /* 0x000fe20000000800 */
[----:B------:R-:W-:Y:S01]  /*b980*/  PLOP3.LUT P0, PT, P0, P2, PT, 0x8a, 0x0 ;  /* 0x000000000000781c */ /* 0x000fe20000705172 */
[----:B------:R-:W-:Y:S01]  /*b990*/  UIMAD.WIDE.U32 UR30, UR6, UR8, URZ ;  /* 0x00000008061e72a5 */ /* 0x000fe2000f8e003f */
[----:B------:R-:W-:Y:S01]  /*b9a0*/  IMAD.MOV.U32 R12, RZ, RZ, RZ ;  /* 0x000000ffff0c7224 */ /* 0x000fe200078e00ff */
[----:B------:R-:W-:Y:S01]  /*b9b0*/  UIMAD UR7, UR7, UR8, URZ ;  /* 0x00000008070772a4 */ /* 0x000fe2000f8e023f */
[----:B------:R-:W-:Y:S01]  /*b9c0*/  ULDC UR4, c[0x0][0x600] ;  /* 0x0001800000047ab9 */ /* 0x000fe20000000800 */
[----:B------:R-:W-:-:S02]  /*b9d0*/  ULOP3.LUT UR6, URZ, UR9, URZ, 0x33, !UPT ;  /* 0x000000093f067292 */ /* 0x000fc4000f8e333f */
[----:B------:R-:W-:Y:S01]  /*b9e0*/  UIADD3 UR4, UR4, -0x1, URZ ;  /* 0xffffffff04047890 */ /* 0x000fe2000fffe03f */
[----:B0-----:R-:W-:Y:S01]  /*b9f0*/  VIADD R0, R0, 0x7f ;  /* 0x0000007f00007836 */ /* 0x001fe20000000000 */
[----:B------:R-:W-:Y:S01]  /*ba00*/  UIADD3 UR7, UR31, UR7, URZ ;  /* 0x000000071f077290 */ /* 0x000fe2000fffe03f */
[----:B------:R-:W-:-:S03]  /*ba10*/  ULDC.64 UR38, c[0x0][0x198] ;  /* 0x0000660000267ab9 */ /* 0x000fc60000000a00 */
[----:B------:R-:W-:-:S04]  /*ba20*/  SHF.R.S32.HI R3, RZ, 0x1f, R0 ;  /* 0x0000001fff037819 */ /* 0x000fc80000011400 */
[----:B------:R-:W-:Y:S01]  /*ba30*/  LEA.HI R3, R3, R0, RZ, 0x7 ;  /* 0x0000000003037211 */ /* 0x000fe200078f38ff */
[----:B------:R-:W-:-:S03]  /*ba40*/  IMAD.MOV.U32 R0, RZ, RZ, 0x1 ;  /* 0x00000001ff007424 */ /* 0x000fc600078e00ff */
[----:B------:R-:W-:-:S05]  /*ba50*/  SHF.R.S32.HI R3, RZ, 0x7, R3 ;  /* 0x00000007ff037819 */ /* 0x000fca0000011403 */
[----:B------:R-:W-:-:S07]  /*ba60*/  VIADD R10, R3, 0x1 ;  /* 0x00000001030a7836 */ /* 0x000fce0000000000 */
.L_x_300:
[----:B------:R-:W-:-:S03]  /*ba70*/  UMOV UR8, 0xffffffff ;  /* 0xffffffff00087882 */ /* 0x000fc60000000000 */
[----:B------:R-:W-:Y:S05]  /*ba80*/  BRA.DIV UR8, `(.L_x_289) ;  /* 0x0000000e08f07947 */ /* 0x000fea000b800000 */
[----:B------:R-:W-:-:S13]  /*ba90*/  ELECT P6, URZ, PT ;  /* 0x00000000003f782f */ /* 0x000fda00038c0000 */
.L_x_312:
[----:B------:R-:W0:Y:S01]  /*baa0*/  LDC R4, c[0x0][0x28c] ;  /* 0x0000a300ff047b82 */ /* 0x000e220000000800 */
[----:B------:R-:W-:Y:S01]  /*bab0*/  BSSY B1, `(.L_x_290) ;  /* 0x0000043000017945 */ /* 0x000fe20003800000 */
[----:B0-----:R-:W-:-:S13]  /*bac0*/  ISETP.LT.OR P6, PT, R4, 0x1, !P6 ;  /* 0x000000010400780c */ /* 0x001fda00077c1670 */
[----:B------:R-:W-:Y:S05]  /*bad0*/  @P6 BRA `(.L_x_291) ;  /* 0x0000000400006947 */ /* 0x000fea0003800000 */
[----:B------:R-:W-:Y:S01]  /*bae0*/  IMAD.SHL.U32 R15, R7, 0x100, RZ ;  /* 0x00000100070f7824 */ /* 0x000fe200078e00ff */
[----:B------:R-:W-:Y:S01]  /*baf0*/  SHF.L.U32 R18, R9, 0x7, RZ ;  /* 0x0000000709127819 */ /* 0x000fe200000006ff */
[----:B------:R-:W-:Y:S02]  /*bb00*/  IMAD.MOV.U32 R20, RZ, RZ, RZ ;  /* 0x000000ffff147224 */ /* 0x000fe400078e00ff */
[----:B------:R-:W-:Y:S02]  /*bb10*/  IMAD.MOV.U32 R4, RZ, RZ, R10 ;  /* 0x000000ffff047224 */ /* 0x000fe400078e000a */
[----:B------:R-:W-:Y:S02]  /*bb20*/  IMAD.MOV.U32 R5, RZ, RZ, R0 ;  /* 0x000000ffff057224 */ /* 0x000fe400078e0000 */
[----:B------:R-:W-:-:S07]  /*bb30*/  IMAD.MOV.U32 R6, RZ, RZ, R12 ;  /* 0x000000ffff067224 */ /* 0x000fce00078e000c */
.L_x_295:
[----:B------:R-:W0:Y:S01]  /*bb40*/  S2R R14, SR_CgaCtaId ;  /* 0x00000000000e7919 */ /* 0x000e220000008800 */
[----:B------:R-:W-:Y:S01]  /*bb50*/  MOV R7, 0x400 ;  /* 0x0000040000077802 */ /* 0x000fe20000000f00 */
[----:B------:R-:W1:Y:S03]  /*bb60*/  @!P2 LDC R9, c[0x0][0x500] ;  /* 0x00014000ff09ab82 */ /* 0x000e660000000800 */
[----:B0-----:R-:W-:Y:S02]  /*bb70*/  LEA R21, R14, R7, 0x18 ;  /* 0x000000070e157211 */ /* 0x001fe400078ec0ff */
[----:B------:R-:W-:-:S03]  /*bb80*/  SHF.L.U32 R7, R5, 0x1f, RZ ;  /* 0x0000001f05077819 */ /* 0x000fc600000006ff */
[----:B------:R-:W-:-:S04]  /*bb90*/  IMAD R14, R6, 0x8, R21 ;  /* 0x00000008060e7824 */ /* 0x000fc800078e0215 */
[----:B------:R-:W0:Y:S02]  /*bba0*/  SYNCS.PHASECHK.TRANS64.TRYWAIT P1, [R14+URZ+0x28], R7 ;  /* 0x000028070e0075a7 */ /* 0x000e24000802017f */
[----:B01----:R-:W-:Y:S05]  /*bbb0*/  @!P1 BRA `(.L_x_292) ;  /* 0x0000000c00c49947 */ /* 0x003fea0003800000 */
.L_x_313:
[----:B0-----:R-:W-:Y:S01]  /*bbc0*/  PRMT R7, R11, 0x9910, RZ ;  /* 0x000099100b077816 */ /* 0x001fe200000000ff */
[----:B------:R0:W-:Y:S03]  /*bbd0*/  @!P2 SYNCS.ARRIVE.TRANS64 RZ, [R14+URZ], R9 ;  /* 0x000000090effa9a7 */ /* 0x0001e6000800003f */
[----:B------:R-:W-:-:S13]  /*bbe0*/  ISETP.NE.AND P1, PT, R7, 0x2, PT ;  /* 0x000000020700780c */ /* 0x000fda0003f25270 */
[----:B0-----:R-:W-:Y:S05]  /*bbf0*/  @P1 BRA `(.L_x_293) ;  /* 0x0000000000041947 */ /* 0x001fea0003800000 */
[----:B------:R-:W-:Y:S01]  /*bc00*/  BPT.TRAP 0x1 ;  /* 0x000000040000795c */ /* 0x000fe20000300000 */
.L_x_293:
[----:B------:R-:W-:Y:S05]  /*bc10*/  @P0 BRA `(.L_x_294) ;  /* 0x0000000000040947 */ /* 0x000fea0003800000 */
[----:B------:R-:W-:Y:S01]  /*bc20*/  BPT.TRAP 0x1 ;  /* 0x000000040000795c */ /* 0x000fe20000300000 */
.L_x_294:
[--C-:B------:R-:W-:Y:S01]  /*bc30*/  IMAD R7, R6, 0x10000, R21.reuse ;  /* 0x0001000006077824 */ /* 0x100fe200078e0215 */
[----:B------:R-:W-:Y:S01]  /*bc40*/  R2UR UR34, R20 ;  /* 0x00000000142272ca */ /* 0x000fe200000e0000 */
[----:B------:R-:W-:Y:S01]  /*bc50*/  IMAD R21, R6, 0x8000, R21 ;  /* 0x0000800006157824 */ /* 0x000fe200078e0215 */
[----:B------:R-:W-:Y:S01]  /*bc60*/  R2UR UR33, R14 ;  /* 0x000000000e2172ca */ /* 0x000fe200000e0000 */
[----:B------:R-:W-:Y:S01]  /*bc70*/  UIADD3 UR14, UP0, UR38, 0xf0, URZ ;  /* 0x000000f0260e7890 */ /* 0x000fe2000ff1e03f */
[----:B------:R-:W-:Y:S01]  /*bc80*/  R2UR UR24, R7 ;  /* 0x00000000071872ca */ /* 0x000fe200000e0000 */
[----:B------:R-:W-:Y:S01]  /*bc90*/  UIADD3 UR40, UP1, UR38, 0x1f0, URZ ;  /* 0x000001f026287890 */ /* 0x000fe2000ff3e03f */
[----:B------:R-:W-:Y:S01]  /*bca0*/  R2UR UR8, R21 ;  /* 0x00000000150872ca */ /* 0x000fe200000e0000 */
[----:B------:R-:W-:Y:S01]  /*bcb0*/  UIADD3.X UR15, URZ, UR39, URZ, UP0, !UPT ;  /* 0x000000273f0f7290 */ /* 0x000fe200087fe43f */
[----:B------:R-:W-:Y:S01]  /*bcc0*/  R2UR UR36, R8 ;  /* 0x00000000082472ca */ /* 0x000fe200000e0000 */
[----:B------:R-:W-:Y:S01]  /*bcd0*/  UIADD3.X UR41, URZ, UR39, URZ, UP1, !UPT ;  /* 0x000000273f297290 */ /* 0x000fe20008ffe43f */
[----:B------:R-:W-:Y:S01]  /*bce0*/  R2UR UR35, R15 ;  /* 0x000000000f2372ca */ /* 0x000fe200000e0000 */
[----:B------:R-:W-:Y:S01]  /*bcf0*/  VIADD R6, R6, 0x1 ;  /* 0x0000000106067836 */ /* 0x000fe20000000000 */
[----:B------:R-:W-:Y:S01]  /*bd00*/  IADD3 R4, R4, -0x1, RZ ;  /* 0xffffffff04047810 */ /* 0x000fe20007ffe0ff */
[----:B------:R-:W-:Y:S01]  /*bd10*/  UIADD3 UR26, UR34, 0x40, URZ ;  /* 0x00000040221a7890 */ /* 0x000fe2000fffe03f */
[----:B------:R-:W-:Y:S01]  /*bd20*/  R2UR UR19, R18 ;  /* 0x00000000121372ca */ /* 0x000fe200000e0000 */
[----:B------:R-:W-:Y:S01]  /*bd30*/  UMOV UR22, 0x0 ;  /* 0x0000000000167882 */ /* 0x000fe20000000000 */
[----:B------:R-:W-:Y:S01]  /*bd40*/  ISETP.GT.AND P3, PT, R4, 0x1, PT ;  /* 0x000000010400780c */ /* 0x000fe20003f64270 */
[----:B------:R-:W-:Y:S01]  /*bd50*/  UIADD3 UR32, UR24, 0x100, URZ ;  /* 0x0000010018207890 */ /* 0x000fe2000fffe03f */
[----:B------:R-:W-:Y:S01]  /*bd60*/  ISETP.NE.AND P1, PT, R6, 0x5, PT ;  /* 0x000000050600780c */ /* 0x000fe20003f25270 */
[----:B------:R-:W-:Y:S01]  /*bd70*/  UIADD3 UR24, UR24, 0x8100, URZ ;  /* 0x0000810018187890 */ /* 0x000fe2000fffe03f */
[----:B------:R-:W-:Y:S01]  /*bd80*/  VIADD R20, R20, 0x80 ;  /* 0x0000008014147836 */ /* 0x000fe20000000000 */
[----:B------:R-:W-:Y:S01]  /*bd90*/  UIADD3 UR16, UR8, 0x50100, URZ ;  /* 0x0005010008107890 */ /* 0x000fe2000fffe03f */
[----:B------:R-:W-:Y:S01]  /*bda0*/  SEL R14, RZ, 0x1, P1 ;  /* 0x00000001ff0e7807 */ /* 0x000fe20000800000 */
[----:B------:R-:W-:Y:S01]  /*bdb0*/  UIADD3 UR8, UR8, 0x54100, URZ ;  /* 0x0005410008087890 */ /* 0x000fe2000fffe03f */
[----:B------:R-:W-:Y:S01]  /*bdc0*/  SEL R6, R6, RZ, P1 ;  /* 0x000000ff06067207 */ /* 0x000fe20000800000 */
[----:B------:R-:W-:Y:S01]  /*bdd0*/  UMOV UR23, 0x10000000 ;  /* 0x1000000000177882 */ /* 0x000fe20000000000 */
[----:B------:R-:W-:Y:S01]  /*bde0*/  UMOV UR25, UR33 ;  /* 0x0000002100197c82 */ /* 0x000fe20008000000 */
[----:B------:R-:W-:Y:S01]  /*bdf0*/  UMOV UR28, UR36 ;  /* 0x00000024001c7c82 */ /* 0x000fe20008000000 */
[----:B------:R-:W-:Y:S01]  /*be00*/  UMOV UR27, UR35 ;  /* 0x00000023001b7c82 */ /* 0x000fe20008000000 */
[----:B------:R-:W-:Y:S01]  /*be10*/  UMOV UR17, UR33 ;  /* 0x0000002100117c82 */ /* 0x000fe20008000000 */
[----:B------:R-:W-:Y:S01]  /*be20*/  UMOV UR18, UR34 ;  /* 0x0000002200127c82 */ /* 0x000fe20008000000 */
[----:B------:R-:W-:Y:S01]  /*be30*/  UMOV UR20, UR36 ;  /* 0x0000002400147c82 */ /* 0x000fe20008000000 */
[----:B------:R0:W-:Y:S01]  /*be40*/  UTMALDG.3D [UR32], [UR14], desc[UR22] ;  /* 0x000016200e0075b4 */ /* 0x0001e20008011000 */
[----:B------:R-:W-:Y:S01]  /*be50*/  UMOV UR9, UR33 ;  /* 0x0000002100097c82 */ /* 0x000fe20008000000 */
[----:B------:R-:W-:Y:S01]  /*be60*/  UMOV UR11, UR19 ;  /* 0x00000013000b7c82 */ /* 0x000fe20008000000 */
[----:B------:R-:W-:Y:S01]  /*be70*/  UMOV UR12, UR36 ;  /* 0x00000024000c7c82 */ /* 0x000fe20008000000 */
[----:B------:R-:W-:Y:S01]  /*be80*/  UMOV UR10, UR26 ;  /* 0x0000001a000a7c82 */ /* 0x000fe20008000000 */
[----:B------:R-:W-:Y:S01]  /*be90*/  LOP3.LUT R5, R5, R14, RZ, 0x3c, !PT ;  /* 0x0000000e05057212 */ /* 0x000fe200078e3cff */
[----:B------:R0:W-:Y:S01]  /*bea0*/  UTMALDG.3D [UR24], [UR14], desc[UR22] ;  /* 0x000016180e0075b4 */ /* 0x0001e20008011000 */
[----:B------:R0:W-:Y:S01]  /*beb0*/  UTMALDG.3D [UR16], [UR40], desc[UR22] ;  /* 0x00001610280075b4 */ /* 0x0001e20008011000 */
[----:B------:R0:W-:Y:S02]  /*bec0*/  UTMALDG.3D [UR8], [UR40], desc[UR22] ;  /* 0x00001608280075b4 */ /* 0x0001e40008011000 */
[----:B0-----:R-:W-:Y:S05]  /*bed0*/  @P3 BRA `(.L_x_295) ;  /* 0xfffffffc00183947 */ /* 0x001fea000383ffff */
.L_x_291:
[----:B------:R-:W-:Y:S05]  /*bee0*/  BSYNC B1 ;  /* 0x0000000000017941 */ /* 0x000fea0003800000 */
.L_x_290:
[----:B------:R-:W-:Y:S01]  /*bef0*/  LOP3.LUT P3, RZ, R13, 0xff, RZ, 0xc0, !PT ;  /* 0x000000ff0dff7812 */ /* 0x000fe2000786c0ff */
[----:B------:R-:W-:Y:S01]  /*bf00*/  IMAD.IADD R12, R3, 0x1, R12 ;  /* 0x00000001030c7824 */ /* 0x000fe200078e020c */
[----:B------:R-:W-:Y:S01]  /*bf10*/  IADD3 R16, P4, R16, UR30, RZ ;  /* 0x0000001e10107c10 */ /* 0x000fe2000ff9e0ff */
[----:B------:R-:W-:Y:S01]  /*bf20*/  ULDC.64 UR8, c[0x0][0x650] ;  /* 0x0001940000087ab9 */ /* 0x000fe20000000a00 */
[----:B------:R-:W-:Y:S01]  /*bf30*/  BSSY B1, `(.L_x_296) ;  /* 0x000006a000017945 */ /* 0x000fe20003800000 */
[----:B------:R-:W-:Y:S01]  /*bf40*/  IMAD.MOV.U32 R9, RZ, RZ, -0x1 ;  /* 0xffffffffff097424 */ /* 0x000fe200078e00ff */
[----:B------:R-:W-:Y:S01]  /*bf50*/  ISETP.GT.U32.AND P1, PT, R12, 0x4, PT ;  /* 0x000000040c00780c */ /* 0x000fe20003f24070 */
[----:B------:R-:W-:Y:S01]  /*bf60*/  IMAD.MOV.U32 R8, RZ, RZ, -0x1 ;  /* 0xffffffffff087424 */ /* 0x000fe200078e00ff */
[----:B------:R-:W-:Y:S02]  /*bf70*/  IADD3.X R17, R17, UR7, RZ, P4, !PT ;  /* 0x0000000711117c10 */ /* 0x000fe4000a7fe4ff */
[----:B------:R-:W-:-:S02]  /*bf80*/  ISETP.LT.U32.AND P1, PT, R3, 0x5, P1 ;  /* 0x000000050300780c */ /* 0x000fc40000f21070 */
[----:B------:R-:W-:Y:S01]  /*bf90*/  PRMT R13, RZ, 0x7610, R13 ;  /* 0x00007610ff0d7816 */ /* 0x000fe2000000000d */
[----:B------:R-:W0:Y:S01]  /*bfa0*/  @P3 S2R R5, SR_CgaCtaId ;  /* 0x0000000000053919 */ /* 0x000e220000008800 */
[----:B------:R-:W-:-:S04]  /*bfb0*/  @P3 MOV R4, 0x400 ;  /* 0x0000040000043802 */ /* 0x000fc80000000f00 */
[----:B0-----:R-:W-:Y:S01]  /*bfc0*/  @P3 LEA R6, R5, R4, 0x18 ;  /* 0x0000000405063211 */ /* 0x001fe200078ec0ff */
[----:B------:R-:W-:-:S03]  /*bfd0*/  IMAD.WIDE.U32 R4, R12, -0x33333333, RZ ;  /* 0xcccccccd0c047825 */ /* 0x000fc600078e00ff */
[----:B------:R0:W-:Y:S01]  /*bfe0*/  @P3 SYNCS.ARRIVE.TRANS64.A1T0 RZ, [R6+URZ+0x68], RZ ;  /* 0x000068ff06ff39a7 */ /* 0x0001e2000810003f */
[----:B------:R-:W-:Y:S02]  /*bff0*/  ISETP.GE.U32.AND P3, PT, R3, 0x5, PT ;  /* 0x000000050300780c */ /* 0x000fe40003f66070 */
[----:B------:R-:W-:Y:S02]  /*c000*/  SHF.R.U32.HI R7, RZ, 0x2, R5 ;  /* 0x00000002ff077819 */ /* 0x000fe40000011605 */
[----:B------:R-:W-:Y:S02]  /*c010*/  SEL R5, RZ, 0x1, !P1 ;  /* 0x00000001ff057807 */ /* 0x000fe40004800000 */
[----:B------:R-:W-:Y:S01]  /*c020*/  ISETP.GE.U32.AND P1, PT, R16, UR8, PT ;  /* 0x0000000810007c0c */ /* 0x000fe2000bf26070 */
[----:B------:R-:W-:Y:S01]  /*c030*/  IMAD R12, R7, -0x5, R12 ;  /* 0xfffffffb070c7824 */ /* 0x000fe200078e020c */
[----:B------:R-:W-:Y:S02]  /*c040*/  LOP3.LUT R0, R0, R5, RZ, 0x3c, !PT ;  /* 0x0000000500007212 */ /* 0x000fe400078e3cff */
[----:B------:R-:W-:-:S02]  /*c050*/  ISETP.GE.U32.AND.EX P1, PT, R17, UR9, PT, P1 ;  /* 0x0000000911007c0c */ /* 0x000fc4000bf26110 */
[----:B------:R-:W-:Y:S02]  /*c060*/  PRMT R4, RZ, 0x7610, R4 ;  /* 0x00007610ff047816 */ /* 0x000fe40000000004 */
[----:B------:R-:W-:Y:S01]  /*c070*/  @P3 LOP3.LUT R0, R0, 0x1, R7, 0x78, !PT ;  /* 0x0000000100003812 */ /* 0x000fe200078e7807 */
[----:B------:R-:W-:-:S08]  /*c080*/  IMAD.MOV.U32 R7, RZ, RZ, -0x1 ;  /* 0xffffffffff077424 */ /* 0x000fd000078e00ff */
[----:B0-----:R-:W-:Y:S05]  /*c090*/  @P1 BRA `(.L_x_297) ;  /* 0x00000004004c1947 */ /* 0x001fea0003800000 */
[----:B------:R-:W-:Y:S01]  /*c0a0*/  ULDC.64 UR8, c[0x0][0x628] ;  /* 0x00018a0000087ab9 */ /* 0x000fe20000000a00 */
[----:B------:R-:W0:Y:S01]  /*c0b0*/  S2R R15, SR_CTAID.X ;  /* 0x00000000000f7919 */ /* 0x000e220000002500 */
[----:B------:R-:W-:Y:S01]  /*c0c0*/  ISETP.NE.U32.AND P1, PT, RZ, UR8, PT ;  /* 0x00000008ff007c0c */ /* 0x000fe2000bf25070 */
[----:B------:R-:W-:Y:S01]  /*c0d0*/  ULDC UR11, c[0x0][0x630] ;  /* 0x00018c00000b7ab9 */ /* 0x000fe20000000800 */
[----:B------:R-:W-:Y:S01]  /*c0e0*/  IMAD.MOV.U32 R4, RZ, RZ, R16 ;  /* 0x000000ffff047224 */ /* 0x000fe200078e0010 */
[----:B------:R-:W1:Y:S01]  /*c0f0*/  S2R R14, SR_CTAID.Y ;  /* 0x00000000000e7919 */ /* 0x000e620000002600 */
[----:B------:R-:W-:Y:S01]  /*c100*/  ISETP.NE.AND.EX P1, PT, RZ, UR9, PT, P1 ;  /* 0x00000009ff007c0c */ /* 0x000fe2000bf25310 */
[----:B------:R-:W-:-:S12]  /*c110*/  IMAD.MOV.U32 R5, RZ, RZ, R17 ;  /* 0x000000ffff057224 */ /* 0x000fd800078e0011 */
[----:B------:R-:W-:Y:S05]  /*c120*/  @!P1 BRA `(.L_x_298) ;  /* 0x0000000000289947 */ /* 0x000fea0003800000 */
[----:B------:R-:W-:Y:S02]  /*c130*/  ULDC UR10, c[0x0][0x634] ;  /* 0x00018d00000a7ab9 */ /* 0x000fe40000000800 */
[----:B------:R-:W-:-:S05]  /*c140*/  IADD3 R9, P1, R16, UR10, RZ ;  /* 0x0000000a10097c10 */ /* 0x000fca000ff3e0ff */
[----:B------:R-:W-:-:S04]  /*c150*/  IMAD.X R21, RZ, RZ, R17, P1 ;  /* 0x000000ffff157224 */ /* 0x000fc800008e0611 */
[----:B------:R-:W-:-:S04]  /*c160*/  IMAD.WIDE.U32 R6, R21, UR8, RZ ;  /* 0x0000000815067c25 */ /* 0x000fc8000f8e00ff */
[----:B------:R-:W-:-:S04]  /*c170*/  IMAD.WIDE.U32 R6, P1, R9, UR9, R6 ;  /* 0x0000000909067c25 */ /* 0x000fc8000f820006 */
[----:B------:R-:W-:Y:S01]  /*c180*/  IMAD.WIDE.U32 R8, R9, UR8, RZ ;  /* 0x0000000809087c25 */ /* 0x000fe2000f8e00ff */
[----:B------:R-:W-:-:S03]  /*c190*/  IADD3.X R5, RZ, RZ, RZ, P1, !PT ;  /* 0x000000ffff057210 */ /* 0x000fc60000ffe4ff */
[----:B------:R-:W-:Y:S01]  /*c1a0*/  IMAD.MOV.U32 R4, RZ, RZ, R7 ;  /* 0x000000ffff047224 */ /* 0x000fe200078e0007 */
[----:B------:R-:W-:-:S05]  /*c1b0*/  IADD3 RZ, P1, R9, R6, RZ ;  /* 0x0000000609ff7210 */ /* 0x000fca0007f3e0ff */
[----:B------:R-:W-:-:S08]  /*c1c0*/  IMAD.WIDE.U32.X R4, R21, UR9, R4, P1 ;  /* 0x0000000915047c25 */ /* 0x000fd000088e0404 */
.L_x_298:
[--C-:B------:R-:W-:Y:S01]  /*c1d0*/  SHF.R.U64 R8, R4, UR11, R5.reuse ;  /* 0x0000000b04087c19 */ /* 0x100fe20008001205 */
[----:B------:R-:W-:Y:S01]  /*c1e0*/  ULDC.64 UR8, c[0x0][0x620] ;  /* 0x0001880000087ab9 */ /* 0x000fe20000000a00 */
[----:B------:R-:W-:Y:S01]  /*c1f0*/  SHF.R.U32.HI R4, RZ, UR11, R5 ;  /* 0x0000000bff047c19 */ /* 0x000fe20008011605 */
[----:B------:R-:W2:Y:S01]  /*c200*/  LDC R24, c[0x0][0x144] ;  /* 0x00005100ff187b82 */ /* 0x000ea20000000800 */
[----:B------:R-:W-:Y:S01]  /*c210*/  IADD3 R7, P1, RZ, -R8, RZ ;  /* 0x80000008ff077210 */ /* 0x000fe20007f3e0ff */
[----:B------:R-:W-:Y:S01]  /*c220*/  ULDC.64 UR12, c[0x0][0x640] ;  /* 0x00019000000c7ab9 */ /* 0x000fe20000000a00 */
[----:B0-----:R-:W-:Y:S01]  /*c230*/  I2FP.F32.U32 R9, R15 ;  /* 0x0000000f00097245 */ /* 0x001fe20000201000 */
[----:B------:R-:W-:Y:S02]  /*c240*/  ULDC UR10, c[0x0][0x608] ;  /* 0x00018200000a7ab9 */ /* 0x000fe40000000800 */
[----:B------:R-:W-:Y:S01]  /*c250*/  IMAD.X R4, RZ, RZ, ~R4, P1 ;  /* 0x000000ffff047224 */ /* 0x000fe200008e0e04 */
[----:B------:R-:W-:Y:S01]  /*c260*/  ISETP.NE.U32.AND P1, PT, RZ, UR12, PT ;  /* 0x0000000cff007c0c */ /* 0x000fe2000bf25070 */
[----:B------:R-:W0:Y:S02]  /*c270*/  LDC R21, c[0x0][0x148] ;  /* 0x00005200ff157b82 */ /* 0x000e240000000800 */
[----:B------:R-:W-:Y:S01]  /*c280*/  IMAD R6, R4, UR8, RZ ;  /* 0x0000000804067c24 */ /* 0x000fe2000f8e02ff */
[----:B------:R-:W-:Y:S01]  /*c290*/  ISETP.NE.AND.EX P1, PT, RZ, UR13, PT, P1 ;  /* 0x0000000dff007c0c */ /* 0x000fe2000bf25310 */
[----:B------:R-:W-:Y:S01]  /*c2a0*/  IMAD.WIDE.U32 R4, R7, UR8, R16 ;  /* 0x0000000807047c25 */ /* 0x000fe2000f8e0010 */
[----:B------:R-:W-:-:S03]  /*c2b0*/  ULDC UR8, c[0x0][0x150] ;  /* 0x0000540000087ab9 */ /* 0x000fc60000000800 */
[----:B------:R-:W-:Y:S02]  /*c2c0*/  IMAD R7, R7, UR9, R6 ;  /* 0x0000000907077c24 */ /* 0x000fe4000f8e0206 */
[----:B------:R-:W-:Y:S01]  /*c2d0*/  FMUL R6, R9, UR8 ;  /* 0x0000000809067c20 */ /* 0x000fe20008400000 */
[----:B------:R-:W-:Y:S01]  /*c2e0*/  ULDC UR8, c[0x0][0x618] ;  /* 0x0001860000087ab9 */ /* 0x000fe20000000800 */
[----:B------:R-:W-:Y:S01]  /*c2f0*/  ULDC UR9, c[0x0][0x154] ;  /* 0x0000550000097ab9 */ /* 0x000fe20000000800 */
[----:B------:R-:W-:-:S03]  /*c300*/  IMAD.IADD R5, R5, 0x1, R7 ;  /* 0x0000000105057824 */ /* 0x000fc600078e0207 */
[----:B------:R-:W3:Y:S02]  /*c310*/  F2I.U32.TRUNC.NTZ R6, R6 ;  /* 0x0000000600067305 */ /* 0x000ee4000020f000 */
[----:B------:R-:W-:Y:S02]  /*c320*/  SHF.R.U64 R9, R4, UR8, R5 ;  /* 0x0000000804097c19 */ /* 0x000fe40008001205 */
[----:B-1----:R-:W-:-:S05]  /*c330*/  I2FP.F32.U32 R4, R14 ;  /* 0x0000000e00047245 */ /* 0x002fca0000201000 */
[----:B------:R-:W-:Y:S01]  /*c340*/  FMUL R22, R4, UR9 ;  /* 0x0000000904167c20 */ /* 0x000fe20008400000 */
[----:B------:R-:W-:Y:S01]  /*c350*/  SHF.R.U32.HI R4, RZ, UR8, R5 ;  /* 0x00000008ff047c19 */ /* 0x000fe20008011605 */
[----:B------:R-:W-:-:S03]  /*c360*/  ULDC UR8, c[0x0][0x658] ;  /* 0x0001960000087ab9 */ /* 0x000fc60000000800 */
[--C-:B------:R-:W-:Y:S01]  /*c370*/  SHF.R.U64 R20, R9, UR10, R4.reuse ;  /* 0x0000000a09147c19 */ /* 0x100fe20008001204 */
[----:B------:R-:W1:Y:S01]  /*c380*/  F2I.U32.TRUNC.NTZ R22, R22 ;  /* 0x0000001600167305 */ /* 0x000e62000020f000 */
[----:B------:R-:W-:Y:S01]  /*c390*/  SHF.R.U32.HI R5, RZ, UR10, R4 ;  /* 0x0000000aff057c19 */ /* 0x000fe20008011604 */
[----:B---3--:R-:W-:-:S03]  /*c3a0*/  IMAD.MOV R6, RZ, RZ, -R6 ;  /* 0x000000ffff067224 */ /* 0x008fc600078e0a06 */
[----:B------:R-:W-:Y:S01]  /*c3b0*/  SHF.R.U64 R18, R20, UR8, R5 ;  /* 0x0000000814127c19 */ /* 0x000fe20008001205 */
[----:B--2---:R-:W-:Y:S01]  /*c3c0*/  IMAD R15, R24, R6, R15 ;  /* 0x00000006180f7224 */ /* 0x004fe200078e020f */
[----:B------:R-:W-:-:S03]  /*c3d0*/  SHF.R.U32.HI R23, RZ, UR8, R5 ;  /* 0x00000008ff177c19 */ /* 0x000fc60008011605 */
[----:B------:R-:W-:Y:S02]  /*c3e0*/  IMAD.MOV.U32 R4, RZ, RZ, R18 ;  /* 0x000000ffff047224 */ /* 0x000fe400078e0012 */
[----:B------:R-:W-:Y:S01]  /*c3f0*/  IMAD.MOV.U32 R5, RZ, RZ, R23 ;  /* 0x000000ffff057224 */ /* 0x000fe200078e0017 */
[----:B-1----:R-:W-:Y:S06]  /*c400*/  @!P1 BRA `(.L_x_299) ;  /* 0x0000000000289947 */ /* 0x002fec0003800000 */
[----:B------:R-:W-:Y:S02]  /*c410*/  ULDC UR8, c[0x0][0x64c] ;  /* 0x0001930000087ab9 */ /* 0x000fe40000000800 */
[----:B------:R-:W-:-:S05]  /*c420*/  IADD3 R5, P1, R18, UR8, RZ ;  /* 0x0000000812057c10 */ /* 0x000fca000ff3e0ff */
[----:B------:R-:W-:-:S04]  /*c430*/  IMAD.X R23, RZ, RZ, R23, P1 ;  /* 0x000000ffff177224 */ /* 0x000fc800008e0617 */
[----:B------:R-:W-:-:S04]  /*c440*/  IMAD.WIDE.U32 R6, R23, UR12, RZ ;  /* 0x0000000c17067c25 */ /* 0x000fc8000f8e00ff */
[----:B------:R-:W-:-:S04]  /*c450*/  IMAD.WIDE.U32 R6, P1, R5, UR13, R6 ;  /* 0x0000000d05067c25 */ /* 0x000fc8000f820006 */
[----:B------:R-:W-:Y:S01]  /*c460*/  IMAD.WIDE.U32 R4, R5, UR12, RZ ;  /* 0x0000000c05047c25 */ /* 0x000fe2000f8e00ff */
[----:B------:R-:W-:-:S04]  /*c470*/  MOV R4, R7 ;  /* 0x0000000700047202 */ /* 0x000fc80000000f00 */
[----:B------:R-:W-:Y:S01]  /*c480*/  IADD3 RZ, P3, R5, R6, RZ ;  /* 0x0000000605ff7210 */ /* 0x000fe20007f7e0ff */
[----:B------:R-:W-:-:S04]  /*c490*/  IMAD.X R5, RZ, RZ, RZ, P1 ;  /* 0x000000ffff057224 */ /* 0x000fc800008e06ff */
[----:B------:R-:W-:-:S08]  /*c4a0*/  IMAD.WIDE.U32.X R4, R23, UR13, R4, P3 ;  /* 0x0000000d17047c25 */ /* 0x000fd000098e0404 */
.L_x_299:
[----:B------:R-:W-:Y:S01]  /*c4b0*/  ISETP.NE.AND P1, PT, R2, 0x1, PT ;  /* 0x000000010200780c */ /* 0x000fe20003f25270 */
[----:B------:R-:W-:Y:S01]  /*c4c0*/  ULDC UR8, c[0x0][0x648] ;  /* 0x0001920000087ab9 */ /* 0x000fe20000000800 */
[----:B------:R-:W-:Y:S01]  /*c4d0*/  LOP3.LUT R20, R20, UR6, RZ, 0xc0, !PT ;  /* 0x0000000614147c12 */ /* 0x000fe2000f8ec0ff */
[----:B------:R-:W-:Y:S01]  /*c4e0*/  IMAD.MOV R22, RZ, RZ, -R22 ;  /* 0x000000ffff167224 */ /* 0x000fe200078e0a16 */
[----:B------:R-:W-:Y:S01]  /*c4f0*/  SHF.R.U64 R5, R4, UR8, R5 ;  /* 0x0000000804057c19 */ /* 0x000fe20008001205 */
[----:B------:R-:W-:Y:S01]  /*c500*/  ULDC UR8, c[0x0][0x638] ;  /* 0x00018e0000087ab9 */ /* 0x000fe20000000800 */
[----:B------:R-:W-:Y:S01]  /*c510*/  LOP3.LUT R9, R9, UR4, RZ, 0xc0, !PT ;  /* 0x0000000409097c12 */ /* 0x000fe2000f8ec0ff */
[----:B------:R-:W-:Y:S01]  /*c520*/  ULDC UR9, c[0x0][0x610] ;  /* 0x0001840000097ab9 */ /* 0x000fe20000000800 */
[----:B------:R-:W-:Y:S02]  /*c530*/  IMAD.MOV.U32 R4, RZ, RZ, 0x1 ;  /* 0x00000001ff047424 */ /* 0x000fe400078e00ff */
[----:B------:R-:W-:-:S02]  /*c540*/  IMAD.MOV R7, RZ, RZ, -R5 ;  /* 0x000000ffff077224 */ /* 0x000fc400078e0a05 */
[----:B------:R-:W-:Y:S02]  /*c550*/  IMAD R20, R5, UR5, R20 ;  /* 0x0000000505147c24 */ /* 0x000fe4000f8e0214 */
[----:B0-----:R-:W-:Y:S02]  /*c560*/  @P1 IMAD R15, R21, R22, R14 ;  /* 0x00000016150f1224 */ /* 0x001fe400078e020e */
[----:B------:R-:W-:Y:S01]  /*c570*/  IMAD R18, R7, UR8, R18 ;  /* 0x0000000807127c24 */ /* 0x000fe2000f8e0212 */
[----:B------:R-:W-:Y:S01]  /*c580*/  ULDC UR8, c[0x0][0x600] ;  /* 0x0001800000087ab9 */ /* 0x000fe20000000800 */
[----:B------:R-:W-:Y:S02]  /*c590*/  IMAD R15, R20, UR9, R15 ;  /* 0x00000009140f7c24 */ /* 0x000fe4000f8e020f */
[----:B------:R-:W-:-:S05]  /*c5a0*/  IMAD R18, R18, UR8, R9 ;  /* 0x0000000812127c24 */ /* 0x000fca000f8e0209 */
[----:B------:R-:W-:Y:S02]  /*c5b0*/  SEL R9, R18, R15, !P1 ;  /* 0x0000000f12097207 */ /* 0x000fe40004800000 */
[----:B------:R-:W-:-:S07]  /*c5c0*/  SEL R7, R15, R18, !P1 ;  /* 0x000000120f077207 */ /* 0x000fce0004800000 */
.L_x_297:
[----:B------:R-:W-:Y:S05]  /*c5d0*/  BSYNC B1 ;  /* 0x0000000000017941 */ /* 0x000fea0003800000 */
.L_x_296:
[----:B------:R-:W-:-:S13]  /*c5e0*/  LOP3.LUT P1, RZ, R4, 0xff, RZ, 0xc0, !PT ;  /* 0x000000ff04ff7812 */ /* 0x000fda000782c0ff */
[----:B------:R-:W-:Y:S05]  /*c5f0*/  @P1 BRA `(.L_x_300) ;  /* 0xfffffff4001c1947 */ /* 0x000fea000383ffff */
[----:B------:R-:W-:Y:S05]  /*c600*/  BSYNC B0 ;  /* 0x0000000000007941 */ /* 0x000fea0003800000 */
.L_x_288:
[----:B------:R-:W-:-:S03]  /*c610*/  UMOV UR8, 0xffffffff ;  /* 0xffffffff00087882 */ /* 0x000fc60000000000 */
[----:B------:R-:W-:Y:S05]  /*c620*/  BRA.DIV UR8, `(.L_x_301) ;  /* 0x00000006083c7947 */ /* 0x000fea000b800000 */
[----:B------:R-:W-:-:S13]  /*c630*/  ELECT P6, URZ, PT ;  /* 0x00000000003f782f */ /* 0x000fda00038c0000 */
.L_x_316:
[----:B------:R-:W-:Y:S04]  /*c640*/  BSSY B0, `(.L_x_302) ;  /* 0x0000034000007945 */ /* 0x000fe80003800000 */
[----:B------:R-:W-:Y:S05]  /*c650*/  @!P6 BRA `(.L_x_303) ;  /* 0x0000000000c8e947 */ /* 0x000fea0003800000 */
[----:B------:R-:W-:-:S04]  /*c660*/  LOP3.LUT R19, R19, 0x2, RZ, 0xfc, !PT ;  /* 0x0000000213137812 */ /* 0x000fc800078efcff */
[----:B------:R-:W-:-:S13]  /*c670*/  ISETP.NE.AND P0, PT, R19, 0x3, PT ;  /* 0x000000031300780c */ /* 0x000fda0003f05270 */
[----:B------:R-:W-:Y:S05]  /*c680*/  @!P0 BRA `(.L_x_304) ;  /* 0x0000000000048947 */ /* 0x000fea0003800000 */
[----:B------:R-:W-:Y:S01]  /*c690*/  BPT.TRAP 0x1 ;  /* 0x000000040000795c */ /* 0x000fe20000300000 */
.L_x_304:
[----:B------:R-:W0:Y:S01]  /*c6a0*/  S2R R3, SR_CgaCtaId ;  /* 0x0000000000037919 */ /* 0x000e220000008800 */
[----:B------:R-:W-:-:S04]  /*c6b0*/  MOV R2, 0x400 ;  /* 0x0000040000027802 */ /* 0x000fc80000000f00 */
[----:B0-----:R-:W-:Y:S02]  /*c6c0*/  LEA R3, R3, R2, 0x18 ;  /* 0x0000000203037211 */ /* 0x001fe400078ec0ff */
[----:B------:R-:W-:-:S03]  /*c6d0*/  SHF.L.U32 R2, R0, 0x1f, RZ ;  /* 0x0000001f00027819 */ /* 0x000fc600000006ff */
[----:B------:R-:W-:-:S04]  /*c6e0*/  VIADD R3, R3, 0x28 ;  /* 0x0000002803037836 */ /* 0x000fc80000000000 */
[C---:B------:R-:W-:Y:S02]  /*c6f0*/  IMAD R7, R12.reuse, 0x8, R3 ;  /* 0x000000080c077824 */ /* 0x040fe400078e0203 */
[----:B------:R-:W-:Y:S02]  /*c700*/  VIADD R12, R12, 0x1 ;  /* 0x000000010c0c7836 */ /* 0x000fe40000000000 */
[----:B------:R-:W0:Y:S03]  /*c710*/  SYNCS.PHASECHK.TRANS64.TRYWAIT P0, [R7+URZ], R2 ;  /* 0x00000002070075a7 */ /* 0x000e26000800017f */
[----:B------:R-:W-:-:S04]  /*c720*/  ISETP.NE.AND P1, PT, R12, 0x5, PT ;  /* 0x000000050c00780c */ /* 0x000fc80003f25270 */
[----:B------:R-:W-:Y:S02]  /*c730*/  SEL R5, RZ, 0x1, P1 ;  /* 0x00000001ff057807 */ /* 0x000fe40000800000 */
[----:B------:R-:W-:Y:S02]  /*c740*/  SEL R12, R12, RZ, P1 ;  /* 0x000000ff0c0c7207 */ /* 0x000fe40000800000 */
[----:B------:R-:W-:-:S03]  /*c750*/  LOP3.LUT R5, R0, R5, RZ, 0x3c, !PT ;  /* 0x0000000500057212 */ /* 0x000fc600078e3cff */
[----:B------:R-:W-:Y:S01]  /*c760*/  IMAD R9, R12, 0x8, R3 ;  /* 0x000000080c097824 */ /* 0x000fe200078e0203 */
[----:B------:R-:W-:Y:S01]  /*c770*/  SHF.L.U32 R4, R5, 0x1f, RZ ;  /* 0x0000001f05047819 */ /* 0x000fe200000006ff */
[----:B0-----:R-:W-:Y:S06]  /*c780*/  @!P0 BRA `(.L_x_305) ;  /* 0x0000000400048947 */ /* 0x001fec0003800000 */
.L_x_317:
[----:B------:R-:W1:Y:S01]  /*c790*/  SYNCS.PHASECHK.TRANS64.TRYWAIT P0, [R9+URZ], R4 ;  /* 0x00000004090075a7 */ /* 0x000e62000800017f */
[----:B------:R-:W-:-:S05]  /*c7a0*/  VIADD R0, R12, 0x1 ;  /* 0x000000010c007836 */ /* 0x000fca0000000000 */
[----:B------:R-:W-:-:S04]  /*c7b0*/  ISETP.NE.AND P1, PT, R0, 0x5, PT ;  /* 0x000000050000780c */ /* 0x000fc80003f25270 */
[----:B0-----:R-:W-:Y:S02]  /*c7c0*/  SEL R2, RZ, 0x1, P1 ;  /* 0x00000001ff027807 */ /* 0x001fe40000800000 */
[----:B------:R-:W-:Y:S02]  /*c7d0*/  SEL R0, R0, RZ, P1 ;  /* 0x000000ff00007207 */ /* 0x000fe40000800000 */
[----:B------:R-:W-:Y:S02]  /*c7e0*/  LOP3.LUT R7, R5, R2, RZ, 0x3c, !PT ;  /* 0x0000000205077212 */ /* 0x000fe400078e3cff */
[----:B------:R-:W-:Y:S02]  /*c7f0*/  LEA R6, R0, R3, 0x3 ;  /* 0x0000000300067211 */ /* 0x000fe400078e18ff */
[----:B------:R-:W-:Y:S01]  /*c800*/  SHF.L.U32 R5, R7, 0x1f, RZ ;  /* 0x0000001f07057819 */ /* 0x000fe200000006ff */
[----:B-1----:R-:W-:Y:S06]  /*c810*/  @!P0 BRA `(.L_x_306) ;  /* 0x0000000000f48947 */ /* 0x002fec0003800000 */
.L_x_318:
[----:B------:R-:W1:Y:S01]  /*c820*/  SYNCS.PHASECHK.TRANS64.TRYWAIT P0, [R6+URZ], R5 ;  /* 0x00000005060075a7 */ /* 0x000e62000800017f */
[----:B------:R-:W-:-:S05]  /*c830*/  VIADD R0, R0, 0x1 ;  /* 0x0000000100007836 */ /* 0x000fca0000000000 */
[----:B------:R-:W-:-:S04]  /*c840*/  ISETP.NE.AND P1, PT, R0, 0x5, PT ;  /* 0x000000050000780c */ /* 0x000fc80003f25270 */
[----:B------:R-:W-:Y:S02]  /*c850*/  SEL R2, RZ, 0x1, P1 ;  /* 0x00000001ff027807 */ /* 0x000fe40000800000 */
[----:B------:R-:W-:Y:S02]  /*c860*/  SEL R0, R0, RZ, P1 ;  /* 0x000000ff00007207 */ /* 0x000fe40000800000 */
[----:B------:R-:W-:-:S03]  /*c870*/  LOP3.LUT R7, R7, R2, RZ, 0x3c, !PT ;  /* 0x0000000207077212 */ /* 0x000fc600078e3cff */
[----:B0-----:R-:W-:Y:S01]  /*c880*/  IMAD R9, R0, 0x8, R3 ;  /* 0x0000000800097824 */ /* 0x001fe200078e0203 */
[----:B------:R-:W-:Y:S01]  /*c890*/  SHF.L.U32 R4, R7, 0x1f, RZ ;  /* 0x0000001f07047819 */ /* 0x000fe200000006ff */
[----:B-1----:R-:W-:Y:S06]  /*c8a0*/  @!P0 BRA `(.L_x_307) ;  /* 0x0000000000e48947 */ /* 0x002fec0003800000 */
.L_x_319:
[----:B------:R-:W1:Y:S01]  /*c8b0*/  SYNCS.PHASECHK.TRANS64.TRYWAIT P0, [R9+URZ], R4 ;  /* 0x00000004090075a7 */ /* 0x000e62000800017f */
[----:B------:R-:W-:-:S05]  /*c8c0*/  VIADD R0, R0, 0x1 ;  /* 0x0000000100007836 */ /* 0x000fca0000000000 */
[----:B------:R-:W-:-:S04]  /*c8d0*/  ISETP.NE.AND P1, PT, R0, 0x5, PT ;  /* 0x000000050000780c */ /* 0x000fc80003f25270 */
[----:B------:R-:W-:Y:S02]  /*c8e0*/  SEL R2, RZ, 0x1, P1 ;  /* 0x00000001ff027807 */ /* 0x000fe40000800000 */
[----:B------:R-:W-:Y:S02]  /*c8f0*/  SEL R0, R0, RZ, P1 ;  /* 0x000000ff00007207 */ /* 0x000fe40000800000 */
[----:B------:R-:W-:Y:S01]  /*c900*/  LOP3.LUT R2, R7, R2, RZ, 0x3c, !PT ;  /* 0x0000000207027212 */ /* 0x000fe200078e3cff */
[----:B-1----:R-:W-:Y:S06]  /*c910*/  @!P0 BRA `(.L_x_308) ;  /* 0x0000000000dc8947 */ /* 0x002fec0003800000 */
.L_x_320:
[----:B------:R-:W-:Y:S01]  /*c920*/  IMAD R3, R0, 0x8, R3 ;  /* 0x0000000800037824 */ /* 0x000fe200078e0203 */
[----:B------:R-:W-:-:S07]  /*c930*/  SHF.L.U32 R0, R2, 0x1f, RZ ;  /* 0x0000001f02007819 */ /* 0x000fce00000006ff */
.L_x_309:
[----:B--2---:R2:W3:Y:S02]  /*c940*/  SYNCS.PHASECHK.TRANS64.TRYWAIT P0, [R3+URZ], R0 ;  /* 0x00000000030075a7 */ /* 0x0044e4000800017f */
[----:B---3--:R-:W-:Y:S05]  /*c950*/  @!P0 NANOSLEEP.SYNCS 0x989680 ;  /* 0x009896800000895d */ /* 0x008fea0003900000 */
[----:B------:R-:W3:Y:S02]  /*c960*/  @!P0 SYNCS.PHASECHK.TRANS64 P0, [R3+URZ], R0 ;  /* 0x00000000030085a7 */ /* 0x000ee4000800007f */
[----:B---3--:R-:W-:Y:S05]  /*c970*/  @!P0 BRA `(.L_x_309) ;  /* 0xfffffffc00f08947 */ /* 0x008fea000383ffff */
.L_x_303:
[----:B------:R-:W-:Y:S05]  /*c980*/  BSYNC B0 ;  /* 0x0000000000007941 */ /* 0x000fea0003800000 */
.L_x_302:
[----:B------:R-:W-:Y:S05]  /*c990*/  EXIT ;  /* 0x000000000000794d */ /* 0x000fea0003800000 */
.L_x_17:
[----:B---3--:R3:W4:Y:S02]  /*c9a0*/  SYNCS.PHASECHK.TRANS64.TRYWAIT P1, [R3+URZ], R0 ;  /* 0x00000000030075a7 */ /* 0x008724000802017f */
[----:B----4-:R-:W-:Y:S05]  /*c9b0*/  @!P1 NANOSLEEP.SYNCS 0x989680 ;  /* 0x009896800000995d */ /* 0x010fea0003900000 */
[----:B------:R-:W4:Y:S02]  /*c9c0*/  @!P1 SYNCS.PHASECHK.TRANS64 P1, [R3+URZ], R0 ;  /* 0x00000000030095a7 */ /* 0x000f24000802007f */
[----:B----4-:R-:W-:Y:S05]  /*c9d0*/  @!P1 BRA `(.L_x_17) ;  /* 0xfffffffc00f09947 */ /* 0x010fea000383ffff */
[----:B------:R-:W-:Y:S05]  /*c9e0*/  BRA `(.L_x_16) ;  /* 0xffffff4800107947 */ /* 0x000fea000383ffff */
.L_x_22:
[----:B-1----:R-:W-:-:S04]  /*c9f0*/  IMAD.U32 R4, RZ, RZ, UR9 ;  /* 0x00000009ff047e24 */ /* 0x002fc8000f8e00ff */
[----:B------:R1:W2:Y:S03]  /*ca00*/  SYNCS.PHASECHK.TRANS64.TRYWAIT P1, [R4+URZ], R3 ;  /* 0x00000003040075a7 */ /* 0x0002a6000802017f */
[----:B--2---:R-:W-:Y:S05]  /*ca10*/  @!P1 NANOSLEEP.SYNCS 0x989680 ;  /* 0x009896800000995d */ /* 0x004fea0003900000 */
[----:B------:R-:W2:Y:S02]  /*ca20*/  @!P1 SYNCS.PHASECHK.TRANS64 P1, [R4+URZ], R3 ;  /* 0x00000003040095a7 */ /* 0x000ea4000802007f */
[----:B--2---:R-:W-:Y:S05]  /*ca30*/  @!P1 BRA `(.L_x_22) ;  /* 0xfffffffc00ec9947 */ /* 0x004fea000383ffff */
[----:B------:R-:W-:Y:S05]  /*ca40*/  BRA `(.L_x_21) ;  /* 0xffffff5000047947 */ /* 0x000fea000383ffff */
.L_x_289:
[----:B------:R-:W-:Y:S01]  /*ca50*/  BSSY B1, `(.L_x_310) ;  /* 0x0000006000017945 */ /* 0x000fe20003800000 */
[----:B------:R-:W-:-:S07]  /*ca60*/  IMAD.MOV.U32 R15, RZ, RZ, -0x1 ;  /* 0xffffffffff0f7424 */ /* 0x000fce00078e00ff */
[----:B------:R-:W-:Y:S05]  /*ca70*/  WARPSYNC.COLLECTIVE R15, `(.L_x_311) ;  /* 0x000000000f0c7348 */ /* 0x000fea0003c00000 */
[----:B------:R-:W-:Y:S02]  /*ca80*/  ELECT P6, UR62, PT ;  /* 0x00000000003e782f */ /* 0x000fe400038c0000 */
[----:B------:R-:W-:Y:S01]  /*ca90*/  MOV R14, UR62 ;  /* 0x0000003e000e7c02 */ /* 0x000fe20008000f00 */
[----:B------:R-:W-:Y:S10]  /*caa0*/  ENDCOLLECTIVE ;  /* 0x000000000000791b */ /* 0x000ff40003800000 */
.L_x_311:
[----:B------:R-:W-:Y:S05]  /*cab0*/  BSYNC B1 ;  /* 0x0000000000017941 */ /* 0x000fea0003800000 */
.L_x_310:
[----:B------:R-:W-:Y:S05]  /*cac0*/  BRA `(.L_x_312) ;  /* 0xffffffec00f47947 */ /* 0x000fea000383ffff */
.L_x_292:
[----:B0-----:R0:W1:Y:S02]  /*cad0*/  SYNCS.PHASECHK.TRANS64.TRYWAIT P1, [R14+URZ+0x28], R7 ;  /* 0x000028070e0075a7 */ /* 0x001064000802017f */
[----:B-1----:R-:W-:Y:S05]  /*cae0*/  @!P1 NANOSLEEP.SYNCS 0x989680 ;  /* 0x009896800000995d */ /* 0x002fea0003900000 */
[----:B------:R-:W1:Y:S02]  /*caf0*/  @!P1 SYNCS.PHASECHK.TRANS64 P1, [R14+URZ+0x28], R7 ;  /* 0x000028070e0095a7 */ /* 0x000e64000802007f */
[----:B-1----:R-:W-:Y:S05]  /*cb00*/  @!P1 BRA `(.L_x_292) ;  /* 0xfffffffc00f09947 */ /* 0x002fea000383ffff */
[----:B------:R-:W-:Y:S05]  /*cb10*/  BRA `(.L_x_313) ;  /* 0xfffffff000287947 */ /* 0x000fea000383ffff */
.L_x_301:
[----:B------:R-:W-:Y:S01]  /*cb20*/  BSSY B0, `(.L_x_314) ;  /* 0x0000006000007945 */ /* 0x000fe20003800000 */
[----:B------:R-:W-:-:S07]  /*cb30*/  IMAD.MOV.U32 R15, RZ, RZ, -0x1 ;  /* 0xffffffffff0f7424 */ /* 0x000fce00078e00ff */
[----:B------:R-:W-:Y:S05]  /*cb40*/  WARPSYNC.COLLECTIVE R15, `(.L_x_315) ;  /* 0x000000000f0c7348 */ /* 0x000fea0003c00000 */
[----:B------:R-:W-:Y:S02]  /*cb50*/  ELECT P6, UR62, PT ;  /* 0x00000000003e782f */ /* 0x000fe400038c0000 */
[----:B------:R-:W-:Y:S01]  /*cb60*/  MOV R14, UR62 ;  /* 0x0000003e000e7c02 */ /* 0x000fe20008000f00 */
[----:B------:R-:W-:Y:S10]  /*cb70*/  ENDCOLLECTIVE ;  /* 0x000000000000791b */ /* 0x000ff40003800000 */
.L_x_315:
[----:B------:R-:W-:Y:S05]  /*cb80*/  BSYNC B0 ;  /* 0x0000000000007941 */ /* 0x000fea0003800000 */
.L_x_314:
[----:B------:R-:W-:Y:S05]  /*cb90*/  BRA `(.L_x_316) ;  /* 0xfffffff800a87947 */ /* 0x000fea000383ffff */
.L_x_305:
[----:B0-----:R0:W1:Y:S02]  /*cba0*/  SYNCS.PHASECHK.TRANS64.TRYWAIT P0, [R7+URZ], R2 ;  /* 0x00000002070075a7 */ /* 0x001064000800017f */
[----:B-1----:R-:W-:Y:S05]  /*cbb0*/  @!P0 NANOSLEEP.SYNCS 0x989680 ;  /* 0x009896800000895d */ /* 0x002fea0003900000 */
[----:B------:R-:W1:Y:S02]  /*cbc0*/  @!P0 SYNCS.PHASECHK.TRANS64 P0, [R7+URZ], R2 ;  /* 0x00000002070085a7 */ /* 0x000e64000800007f */
[----:B-1----:R-:W-:Y:S05]  /*cbd0*/  @!P0 BRA `(.L_x_305) ;  /* 0xfffffffc00f08947 */ /* 0x002fea000383ffff */
[----:B------:R-:W-:Y:S05]  /*cbe0*/  BRA `(.L_x_317) ;  /* 0xfffffff800e87947 */ /* 0x000fea000383ffff */
.L_x_306:
[----:B0-----:R0:W1:Y:S02]  /*cbf0*/  SYNCS.PHASECHK.TRANS64.TRYWAIT P0, [R9+URZ], R4 ;  /* 0x00000004090075a7 */ /* 0x001064000800017f */
[----:B-1----:R-:W-:Y:S05]  /*cc00*/  @!P0 NANOSLEEP.SYNCS 0x989680 ;  /* 0x009896800000895d */ /* 0x002fea0003900000 */
[----:B------:R-:W1:Y:S02]  /*cc10*/  @!P0 SYNCS.PHASECHK.TRANS64 P0, [R9+URZ], R4 ;  /* 0x00000004090085a7 */ /* 0x000e64000800007f */
[----:B-1----:R-:W-:Y:S05]  /*cc20*/  @!P0 BRA `(.L_x_306) ;  /* 0xfffffffc00f08947 */ /* 0x002fea000383ffff */
[----:B------:R-:W-:Y:S05]  /*cc30*/  BRA `(.L_x_318) ;  /* 0xfffffff800f87947 */ /* 0x000fea000383ffff */
.L_x_307:
[----:B0-----:R0:W1:Y:S02]  /*cc40*/  SYNCS.PHASECHK.TRANS64.TRYWAIT P0, [R6+URZ], R5 ;  /* 0x00000005060075a7 */ /* 0x001064000800017f */
[----:B-1----:R-:W-:Y:S05]  /*cc50*/  @!P0 NANOSLEEP.SYNCS 0x989680 ;  /* 0x009896800000895d */ /* 0x002fea0003900000 */
[----:B------:R-:W1:Y:S02]  /*cc60*/  @!P0 SYNCS.PHASECHK.TRANS64 P0, [R6+URZ], R5 ;  /* 0x00000005060085a7 */ /* 0x000e64000800007f */
[----:B-1----:R-:W-:Y:S05]  /*cc70*/  @!P0 BRA `(.L_x_307) ;  /* 0xfffffffc00f08947 */ /* 0x002fea000383ffff */
[----:B------:R-:W-:Y:S05]  /*cc80*/  BRA `(.L_x_319) ;  /* 0xfffffffc00087947 */ /* 0x000fea000383ffff */
.L_x_308:
[----:B-1----:R1:W2:Y:S02]  /*cc90*/  SYNCS.PHASECHK.TRANS64.TRYWAIT P0, [R9+URZ], R4 ;  /* 0x00000004090075a7 */ /* 0x0022a4000800017f */
[----:B--2---:R-:W-:Y:S05]  /*cca0*/  @!P0 NANOSLEEP.SYNCS 0x989680 ;  /* 0x009896800000895d */ /* 0x004fea0003900000 */
[----:B------:R-:W2:Y:S02]  /*ccb0*/  @!P0 SYNCS.PHASECHK.TRANS64 P0, [R9+URZ], R4 ;  /* 0x00000004090085a7 */ /* 0x000ea4000800007f */
[----:B--2---:R-:W-:Y:S05]  /*ccc0*/  @!P0 BRA `(.L_x_308) ;  /* 0xfffffffc00f08947 */ /* 0x004fea000383ffff */
[----:B------:R-:W-:Y:S05]  /*ccd0*/  BRA `(.L_x_320) ;  /* 0xfffffffc00107947 */ /* 0x000fea000383ffff */
.L_x_321:
[----:B------:R-:W-:-:S00]  /*cce0*/  BRA `(.L_x_321) ;  /* 0xfffffffc00fc7947 */ /* 0x000fc0000383ffff */
[----:B------:R-:W-:-:S00]  /*ccf0*/  NOP ;  /* 0x0000000000007918 */ /* 0x000fc00000000000 */
        /* <DEDUP_REMOVED lines=8> */
.L_x_322:


//--------------------- .nv.global.init           --------------------------
	.section	.nv.global.init,"aw",@progbits
.nv.global.init:
	.type		$str$22,@object
	.size		$str$22,($str$23 - $str$22)
$str$22:
        /*0000*/ 	.byte	0x6b, 0x5f, 0x74, 0x69, 0x6c, 0x65, 0x5f, 0x63, 0x6f, 0x75, 0x6e, 0x74, 0x20, 0x3e, 0x3d, 0x20
        /*0010*/ 	.byte	0x31, 0x00
	.type		$str$23,@object
	.size		$str$23,(__unnamed_1 - $str$23)
$str$23:
        /*0012*/ 	.byte	0x2f, 0x74, 0x6d, 0x70, 0x2f, 0x63, 0x75, 0x74, 0x6c, 0x61, 0x73, 0x73, 0x5f, 0x73, 0x77, 0x65
        /*0022*/ 	.byte	0x65, 0x70, 0x5f, 0x73, 0x72, 0x63, 0x2f, 0x69, 0x6e, 0x63, 0x6c, 0x75, 0x64, 0x65, 0x2f, 0x63
        /*0032*/ 	.byte	0x75, 0x74, 0x6c, 0x61, 0x73, 0x73, 0x2f, 0x67, 0x65, 0x6d, 0x6d, 0x2f, 0x63, 0x6f, 0x6c, 0x6c
        /*0042*/ 	.byte	0x65, 0x63, 0x74, 0x69, 0x76, 0x65, 0x2f, 0x73, 0x6d, 0x39, 0x30, 0x5f, 0x6d, 0x6d, 0x61, 0x5f
        /*0052*/ 	.byte	0x74, 0x6d, 0x61, 0x5f, 0x67, 0x6d, 0x6d, 0x61, 0x5f, 0x73, 0x73, 0x5f, 0x77, 0x61, 0x72, 0x70
        /*0062*/ 	.byte	0x73, 0x70, 0x65, 0x63, 0x69, 0x61, 0x6c, 0x69, 0x7a, 0x65, 0x64, 0x2e, 0x68, 0x70, 0x70, 0x00
	.type		__unnamed_1,@object
	.size		__unnamed_1,(.L_0 - __unnamed_1)
__unnamed_1:
        /*0072*/ 	.byte	0x76, 0x6f, 0x69, 0x64, 0x20, 0x63, 0x75, 0x74, 0x6c, 0x61, 0x73, 0x73, 0x3a, 0x3a, 0x67, 0x65
        /* <DEDUP_REMOVED lines=180> */
        /*0bc2*/ 	.byte	0x65, 0x6e, 0x74, 0x69, 0x74, 0x79, 0x5d, 0x00
.L_0:


//--------------------- .nv.shared._ZN7cutlass13device_kernelINS_4gemm6kernel13GemmUniversalIN4cute5tupleIJiiiiEEENS1_10collective13CollectiveMmaINS1_34MainloopSm90TmaGmmaWarpSpecializedILi5ENS5_IJNS4_1CILi1EEESB_SB_EEENS1_35KernelTmaWarpSpecializedCooperativeEEENS5_IJNSA_ILi256EEENSA_ILi128EEESG_EEENS_10bfloat16_tENS5_IJlSB_lEEESI_SJ_NS4_8TiledMMAINS4_8MMA_AtomIJNS4_4SM904GMMA28MMA_64x128x16_F32BF16BF16_SSILNSN_5MajorE0ELSP_0ELNSN_7ScaleInE1ELSQ_1EEEEEENS4_6LayoutINS5_IJNSA_ILi2EEESB_SB_EEENS5_IJSB_NSA_ILi0EEESW_EEEEENS5_IJNS4_10UnderscoreESZ_SZ_EEEEENS4_13SM90_TMA_LOADENS4_14ComposedLayoutINS4_7SwizzleILi3ELi4ELi3EEENS4_18smem_ptr_flag_bitsILi16EEENST_INS5_IJNSA_ILi8EEENSA_ILi64EEEEEENS5_IJS19_SB_EEEEEEEvNS4_8identityES12_S1D_vS1E_EENS_8epilogue10collective6detail29Sm90TmaWarpSpecializedAdapterINS1H_15DefaultEpilogueISI_SJ_SJ_NS1G_6thread17LinearCombinationISI_Li1EffLNS1L_9ScaleType4KindE0ELNS_15FloatRoundStyleE2ESI_EENS1_15EpilogueDefaultEEEEEvvEEEEvNT_6ParamsE --------------------------
	.section	.nv.shared._ZN7cutlass13device_kernelINS_4gemm6kernel13GemmUniversalIN4cute5tupleIJiiiiEEENS1_10collective13CollectiveMmaINS1_34MainloopSm90TmaGmmaWarpSpecializedILi5ENS5_IJNS4_1CILi1EEESB_SB_EEENS1_35KernelTmaWarpSpecializedCooperativeEEENS5_IJNSA_ILi256EEENSA_ILi128EEESG_EEENS_10bfloat16_tENS5_IJlSB_lEEESI_SJ_NS4_8TiledMMAINS4_8MMA_AtomIJNS4_4SM904GMMA28MMA_64x128x16_F32BF16BF16_SSILNSN_5MajorE0ELSP_0ELNSN_7ScaleInE1ELSQ_1EEEEEENS4_6LayoutINS5_IJNSA_ILi2EEESB_SB_EEENS5_IJSB_NSA_ILi0EEESW_EEEEENS5_IJNS4_10UnderscoreESZ_SZ_EEEEENS4_13SM90_TMA_LOADENS4_14ComposedLayoutINS4_7SwizzleILi3ELi4ELi3EEENS4_18smem_ptr_flag_bitsILi16EEENST_INS5_IJNSA_ILi8EEENSA_ILi64EEEEEENS5_IJS19_SB_EEEEEEEvNS4_8identityES12_S1D_vS1E_EENS_8epilogue10collective6detail29Sm90TmaWarpSpecializedAdapterINS1H_15DefaultEpilogueISI_SJ_SJ_NS1G_6thread17LinearCombinationISI_Li1EffLNS1L_9ScaleType4KindE0ELNS_15FloatRoundStyleE2ESI_EENS1_15EpilogueDefaultEEEEEvvEEEEvNT_6ParamsE,"aw",@nobits
	.sectionflags	@""
	.align	16
	.zero		1024


//--------------------- .nv.shared.reserved.0     --------------------------
	.section	.nv.shared.reserved.0,"aw",@nobits
	.weak		__nv_reservedSMEM_offset_0_alias
	.size		__nv_reservedSMEM_offset_0_alias, 0, 0
	.other		__nv_reservedSMEM_offset_0_alias,@"STO_CUDA_RESERVED_SHARED STV_DEFAULT"
__nv_reservedSMEM_offset_0_alias:
	.zero		0


//--------------------- .nv.global                --------------------------
	.section	.nv.global,"aw",@nobits
.nv.global:
	.type		_ZN40_INTERNAL_382b8a55_4_k_cu_b3bfe7d5_196954cute1_E,@object
	.size		_ZN40_INTERNAL_382b8a55_4_k_cu_b3bfe7d5_196954cute1_E,(_ZN40_INTERNAL_382b8a55_4_k_cu_b3bfe7d5_196954cuda3std3__45__cpo6cbeginE - _ZN40_INTERNAL_382b8a55_4_k_cu_b3bfe7d5_196954cute1_E)
_ZN40_INTERNAL_382b8a55_4_k_cu_b3bfe7d5_196954cute1_E:
	.zero		1
	.type		_ZN40_INTERNAL_382b8a55_4_k_cu_b3bfe7d5_196954cuda3std3__45__cpo6cbeginE,@object
	.size		_ZN40_INTERNAL_382b8a55_4_k_cu_b3bfe7d5_196954cuda3std3__45__cpo6cbeginE,(_ZN40_INTERNAL_382b8a55_4_k_cu_b3bfe7d5_196954cuda3std3__48in_placeE - _ZN40_INTERNAL_382b8a55_4_k_cu_b3bfe7d5_196954cuda3std3__45__cpo6cbeginE)
_ZN40_INTERNAL_382b8a55_4_k_cu_b3bfe7d5_196954cuda3std3__45__cpo6cbeginE:
	.zero		1
	.type		_ZN40_INTERNAL_382b8a55_4_k_cu_b3bfe7d5_196954cuda3std3__48in_placeE,@object
	.size		_ZN40_INTERNAL_382b8a55_4_k_cu_b3bfe7d5_196954cuda3std3__48in_placeE,(_ZN40_INTERNAL_382b8a55_4_k_cu_b3bfe7d5_196954cuda3std6ranges3__45__cpo9iter_moveE - _ZN40_INTERNAL_382b8a55_4_k_cu_b3bfe7d5_196954cuda3std3__48in_placeE)
_ZN40_INTERNAL_382b8a55_4_k_cu_b3bfe7d5_196954cuda3std3__48in_placeE:
	.zero		1
	.type		_ZN40_INTERNAL_382b8a55_4_k_cu_b3bfe7d5_196954cuda3std6ranges3__45__cpo9iter_moveE,@object
	.size		_ZN40_INTERNAL_382b8a55_4_k_cu_b3bfe7d5_196954cuda3std6ranges3__45__cpo9iter_moveE,(_ZN40_INTERNAL_382b8a55_4_k_cu_b3bfe7d5_196954cuda3std3__45__cpo5beginE - _ZN40_INTERNAL_382b8a55_4_k_cu_b3bfe7d5_196954cuda3std6ranges3__45__cpo9iter_moveE)
_ZN40_INTERNAL_382b8a55_4_k_cu_b3bfe7d5_196954cuda3std6ranges3__45__cpo9iter_moveE:
	.zero		1
	.type		_ZN40_INTERNAL_382b8a55_4_k_cu_b3bfe7d5_196954cuda3std3__45__cpo5beginE,@object
	.size		_ZN40_INTERNAL_382b8a55_4_k_cu_b3bfe7d5_196954cuda3std3__45__cpo5beginE,(_ZN40_INTERNAL_382b8a55_4_k_cu_b3bfe7d5_196954cuda3std3__442_GLOBAL__N__382b8a55_4_k_cu_b3bfe7d5_196956ignoreE - _ZN40_INTERNAL_382b8a55_4_k_cu_b3bfe7d5_196954cuda3std3__45__cpo5beginE)
_ZN40_INTERNAL_382b8a55_4_k_cu_b3bfe7d5_196954cuda3std3__45__cpo5beginE:
	.zero		1
	.type		_ZN40_INTERNAL_382b8a55_4_k_cu_b3bfe7d5_196954cuda3std3__442_GLOBAL__N__382b8a55_4_k_cu_b3bfe7d5_196956ignoreE,@object
	.size		_ZN40_INTERNAL_382b8a55_4_k_cu_b3bfe7d5_196954cuda3std3__442_GLOBAL__N__382b8a55_4_k_cu_b3bfe7d5_196956ignoreE,(_ZN40_INTERNAL_382b8a55_4_k_cu_b3bfe7d5_196954cute7productE - _ZN40_INTERNAL_382b8a55_4_k_cu_b3bfe7d5_196954cuda3std3__442_GLOBAL__N__382b8a55_4_k_cu_b3bfe7d5_196956ignoreE)
_ZN40_INTERNAL_382b8a55_4_k_cu_b3bfe7d5_196954cuda3std3__442_GLOBAL__N__382b8a55_4_k_cu_b3bfe7d5_196956ignoreE:
	.zero		1
	.type		_ZN40_INTERNAL_382b8a55_4_k_cu_b3bfe7d5_196954cute7productE,@object
	.size		_ZN40_INTERNAL_382b8a55_4_k_cu_b3bfe7d5_196954cute7productE,(_ZN40_INTERNAL_382b8a55_4_k_cu_b3bfe7d5_196954cuda3std3__45__cpo3endE - _ZN40_INTERNAL_382b8a55_4_k_cu_b3bfe7d5_196954cute7productE)
_ZN40_INTERNAL_382b8a55_4_k_cu_b3bfe7d5_196954cute7productE:
	.zero		1
	.type		_ZN40_INTERNAL_382b8a55_4_k_cu_b3bfe7d5_196954cuda3std3__45__cpo3endE,@object
	.size		_ZN40_INTERNAL_382b8a55_4_k_cu_b3bfe7d5_196954cuda3std3__45__cpo3endE,(_ZN40_INTERNAL_382b8a55_4_k_cu_b3bfe7d5_196954cuda3std3__419piecewise_constructE - _ZN40_INTERNAL_382b8a55_4_k_cu_b3bfe7d5_196954cuda3std3__45__cpo3endE)
_ZN40_INTERNAL_382b8a55_4_k_cu_b3bfe7d5_196954cuda3std3__45__cpo3endE:
	.zero		1
	.type		_ZN40_INTERNAL_382b8a55_4_k_cu_b3bfe7d5_196954cuda3std3__419piecewise_constructE,@object
	.size		_ZN40_INTERNAL_382b8a55_4_k_cu_b3bfe7d5_196954cuda3std3__419piecewise_constructE,(_ZN40_INTERNAL_382b8a55_4_k_cu_b3bfe7d5_196954cuda3std3__45__cpo4cendE - _ZN40_INTERNAL_382b8a55_4_k_cu_b3bfe7d5_196954cuda3std3__419piecewise_constructE)
_ZN40_INTERNAL_382b8a55_4_k_cu_b3bfe7d5_196954cuda3std3__419piecewise_constructE:
	.zero		1
	.type		_ZN40_INTERNAL_382b8a55_4_k_cu_b3bfe7d5_196954cuda3std3__45__cpo4cendE,@object
	.size		_ZN40_INTERNAL_382b8a55_4_k_cu_b3bfe7d5_196954cuda3std3__45__cpo4cendE,(_ZN40_INTERNAL_382b8a55_4_k_cu_b3bfe7d5_196954cuda3std6ranges3__45__cpo4swapE - _ZN40_INTERNAL_382b8a55_4_k_cu_b3bfe7d5_196954cuda3std3__45__cpo4cendE)
_ZN40_INTERNAL_382b8a55_4_k_cu_b3bfe7d5_196954cuda3std3__45__cpo4cendE:
	.zero		1
	.type		_ZN40_INTERNAL_382b8a55_4_k_cu_b3bfe7d5_196954cuda3std6ranges3__45__cpo4swapE,@object
	.size		_ZN40_INTERNAL_382b8a55_4_k_cu_b3bfe7d5_196954cuda3std6ranges3__45__cpo4swapE,(.L_8 - _ZN40_INTERNAL_382b8a55_4_k_cu_b3bfe7d5_196954cuda3std6ranges3__45__cpo4swapE)
_ZN40_INTERNAL_382b8a55_4_k_cu_b3bfe7d5_196954cuda3std6ranges3__45__cpo4swapE:
	.zero		1
.L_8:


//--------------------- .nv.constant0._ZN7cutlass13device_kernelINS_4gemm6kernel13GemmUniversalIN4cute5tupleIJiiiiEEENS1_10collective13CollectiveMmaINS1_34MainloopSm90TmaGmmaWarpSpecializedILi5ENS5_IJNS4_1CILi1EEESB_SB_EEENS1_35KernelTmaWarpSpecializedCooperativeEEENS5_IJNSA_ILi256EEENSA_ILi128EEESG_EEENS_10bfloat16_tENS5_IJlSB_lEEESI_SJ_NS4_8TiledMMAINS4_8MMA_AtomIJNS4_4SM904GMMA28MMA_64x128x16_F32BF16BF16_SSILNSN_5MajorE0ELSP_0ELNSN_7ScaleInE1ELSQ_1EEEEEENS4_6LayoutINS5_IJNSA_ILi2EEESB_SB_EEENS5_IJSB_NSA_ILi0EEESW_EEEEENS5_IJNS4_10UnderscoreESZ_SZ_EEEEENS4_13SM90_TMA_LOADENS4_14ComposedLayoutINS4_7SwizzleILi3ELi4ELi3EEENS4_18smem_ptr_flag_bitsILi16EEENST_INS5_IJNSA_ILi8EEENSA_ILi64EEEEEENS5_IJS19_SB_EEEEEEEvNS4_8identityES12_S1D_vS1E_EENS_8epilogue10collective6detail29Sm90TmaWarpSpecializedAdapterINS1H_15DefaultEpilogueISI_SJ_SJ_NS1G_6thread17LinearCombinationISI_Li1EffLNS1L_9ScaleType4KindE0ELNS_15FloatRoundStyleE2ESI_EENS1_15EpilogueDefaultEEEEEvvEEEEvNT_6ParamsE --------------------------
	.section	.nv.constant0._ZN7cutlass13device_kernelINS_4gemm6kernel13GemmUniversalIN4cute5tupleIJiiiiEEENS1_10collective13CollectiveMmaINS1_34MainloopSm90TmaGmmaWarpSpecializedILi5ENS5_IJNS4_1CILi1EEESB_SB_EEENS1_35KernelTmaWarpSpecializedCooperativeEEENS5_IJNSA_ILi256EEENSA_ILi128EEESG_EEENS_10bfloat16_tENS5_IJlSB_lEEESI_SJ_NS4_8TiledMMAINS4_8MMA_AtomIJNS4_4SM904GMMA28MMA_64x128x16_F32BF16BF16_SSILNSN_5MajorE0ELSP_0ELNSN_7ScaleInE1ELSQ_1EEEEEENS4_6LayoutINS5_IJNSA_ILi2EEESB_SB_EEENS5_IJSB_NSA_ILi0EEESW_EEEEENS5_IJNS4_10UnderscoreESZ_SZ_EEEEENS4_13SM90_TMA_LOADENS4_14ComposedLayoutINS4_7SwizzleILi3ELi4ELi3EEENS4_18smem_ptr_flag_bitsILi16EEENST_INS5_IJNSA_ILi8EEENSA_ILi64EEEEEENS5_IJS19_SB_EEEEEEEvNS4_8identityES12_S1D_vS1E_EENS_8epilogue10collective6detail29Sm90TmaWarpSpecializedAdapterINS1H_15DefaultEpilogueISI_SJ_SJ_NS1G_6thread17LinearCombinationISI_Li1EffLNS1L_9ScaleType4KindE0ELNS_15FloatRoundStyleE2ESI_EENS1_15EpilogueDefaultEEEEEvvEEEEvNT_6ParamsE,"a",@progbits
	.sectionflags	@""
	.align	4
.nv.constant0._ZN7cutlass13device_kernelINS_4gemm6kernel13GemmUniversalIN4cute5tupleIJiiiiEEENS1_10collective13CollectiveMmaINS1_34MainloopSm90TmaGmmaWarpSpecializedILi5ENS5_IJNS4_1CILi1EEESB_SB_EEENS1_35KernelTmaWarpSpecializedCooperativeEEENS5_IJNSA_ILi256EEENSA_ILi128EEESG_EEENS_10bfloat16_tENS5_IJlSB_lEEESI_SJ_NS4_8TiledMMAINS4_8MMA_AtomIJNS4_4SM904GMMA28MMA_64x128x16_F32BF16BF16_SSILNSN_5MajorE0ELSP_0ELNSN_7ScaleInE1ELSQ_1EEEEEENS4_6LayoutINS5_IJNSA_ILi2EEESB_SB_EEENS5_IJSB_NSA_ILi0EEESW_EEEEENS5_IJNS4_10UnderscoreESZ_SZ_EEEEENS4_13SM90_TMA_LOADENS4_14ComposedLayoutINS4_7SwizzleILi3ELi4ELi3EEENS4_18smem_ptr_flag_bitsILi16EEENST_INS5_IJNSA_ILi8EEENSA_ILi64EEEEEENS5_IJS19_SB_EEEEEEEvNS4_8identityES12_S1D_vS1E_EENS_8epilogue10collective6detail29Sm90TmaWarpSpecializedAdapterINS1H_15DefaultEpilogueISI_SJ_SJ_NS1G_6thread17LinearCombinationISI_Li1EffLNS1L_9ScaleType4KindE0ELNS_15FloatRoundStyleE2ESI_EENS1_15EpilogueDefaultEEEEEvvEEEEvNT_6ParamsE:
	.zero		1664


//--------------------- SYMBOLS --------------------------

	.type		.nv.reservedSmem.offset0,@object
	.size		.nv.reservedSmem.offset0,0x4
	.type		__assertfail,@function
